//
// Generated by NVIDIA NVVM Compiler
//
// Compiler Build ID: CL-36424714
// Cuda compilation tools, release 13.0, V13.0.88
// Based on NVVM 20.0.0
//

.version 9.0
.target sm_100
.address_size 64

	// .globl	_Z8mulprobeP6float2S0_S0_PfS1_iiiiiii
.global .align 4 .b8 __cudart_i2opi_f[24] = {65, 144, 67, 60, 153, 149, 98, 219, 192, 221, 52, 245, 209, 87, 39, 252, 41, 21, 68, 78, 110, 131, 249, 162};

.visible .entry _Z8mulprobeP6float2S0_S0_PfS1_iiiiiii(
	.param .u64 .ptr .align 1 _Z8mulprobeP6float2S0_S0_PfS1_iiiiiii_param_0,
	.param .u64 .ptr .align 1 _Z8mulprobeP6float2S0_S0_PfS1_iiiiiii_param_1,
	.param .u64 .ptr .align 1 _Z8mulprobeP6float2S0_S0_PfS1_iiiiiii_param_2,
	.param .u64 .ptr .align 1 _Z8mulprobeP6float2S0_S0_PfS1_iiiiiii_param_3,
	.param .u64 .ptr .align 1 _Z8mulprobeP6float2S0_S0_PfS1_iiiiiii_param_4,
	.param .u32 _Z8mulprobeP6float2S0_S0_PfS1_iiiiiii_param_5,
	.param .u32 _Z8mulprobeP6float2S0_S0_PfS1_iiiiiii_param_6,
	.param .u32 _Z8mulprobeP6float2S0_S0_PfS1_iiiiiii_param_7,
	.param .u32 _Z8mulprobeP6float2S0_S0_PfS1_iiiiiii_param_8,
	.param .u32 _Z8mulprobeP6float2S0_S0_PfS1_iiiiiii_param_9,
	.param .u32 _Z8mulprobeP6float2S0_S0_PfS1_iiiiiii_param_10,
	.param .u32 _Z8mulprobeP6float2S0_S0_PfS1_iiiiiii_param_11
)
{
	.reg .pred 	%p<6>;
	.reg .b32 	%r<40>;
	.reg .b32 	%f<15>;
	.reg .b64 	%rd<9>;

	ld.param.u64 	%rd1, [_Z8mulprobeP6float2S0_S0_PfS1_iiiiiii_param_0];
	ld.param.u64 	%rd2, [_Z8mulprobeP6float2S0_S0_PfS1_iiiiiii_param_2];
	ld.param.u32 	%r8, [_Z8mulprobeP6float2S0_S0_PfS1_iiiiiii_param_5];
	ld.param.u32 	%r9, [_Z8mulprobeP6float2S0_S0_PfS1_iiiiiii_param_8];
	ld.param.u32 	%r5, [_Z8mulprobeP6float2S0_S0_PfS1_iiiiiii_param_9];
	ld.param.u32 	%r6, [_Z8mulprobeP6float2S0_S0_PfS1_iiiiiii_param_10];
	ld.param.u32 	%r7, [_Z8mulprobeP6float2S0_S0_PfS1_iiiiiii_param_11];
	mov.u32 	%r10, %ntid.x;
	mov.u32 	%r11, %ctaid.x;
	mov.u32 	%r12, %tid.x;
	mad.lo.s32 	%r1, %r10, %r11, %r12;
	mov.u32 	%r13, %ntid.y;
	mov.u32 	%r14, %ctaid.y;
	mov.u32 	%r15, %tid.y;
	mad.lo.s32 	%r16, %r13, %r14, %r15;
	mov.u32 	%r17, %ntid.z;
	mov.u32 	%r18, %ctaid.z;
	mov.u32 	%r19, %tid.z;
	mad.lo.s32 	%r3, %r17, %r18, %r19;
	mul.lo.s32 	%r20, %r5, %r5;
	setp.ge.s32 	%p1, %r1, %r20;
	setp.ge.s32 	%p2, %r16, %r9;
	or.pred  	%p3, %p1, %p2;
	setp.ge.s32 	%p4, %r3, %r8;
	or.pred  	%p5, %p4, %p3;
	@%p5 bra 	$L__BB0_2;
	cvta.to.global.u64 	%rd3, %rd2;
	cvta.to.global.u64 	%rd4, %rd1;
	div.s32 	%r21, %r1, %r5;
	mul.lo.s32 	%r22, %r21, %r5;
	sub.s32 	%r23, %r1, %r22;
	mad.lo.s32 	%r24, %r5, %r3, %r21;
	mad.lo.s32 	%r25, %r24, %r5, %r23;
	mul.wide.s32 	%rd5, %r25, 8;
	add.s64 	%rd6, %rd3, %rd5;
	ld.global.v2.f32 	{%f1, %f2}, [%rd6];
	sub.s32 	%r26, %r7, %r5;
	shr.u32 	%r27, %r26, 31;
	add.s32 	%r28, %r26, %r27;
	shr.s32 	%r29, %r28, 1;
	sub.s32 	%r30, %r6, %r5;
	shr.u32 	%r31, %r30, 31;
	add.s32 	%r32, %r30, %r31;
	shr.s32 	%r33, %r32, 1;
	mad.lo.s32 	%r34, %r9, %r3, %r16;
	add.s32 	%r35, %r21, %r29;
	mad.lo.s32 	%r36, %r34, %r7, %r35;
	add.s32 	%r37, %r23, %r33;
	mad.lo.s32 	%r38, %r36, %r6, %r37;
	mul.wide.s32 	%rd7, %r38, 8;
	add.s64 	%rd8, %rd4, %rd7;
	ld.global.v2.f32 	{%f3, %f4}, [%rd8];
	mul.lo.s32 	%r39, %r7, %r6;
	cvt.rn.f32.s32 	%f5, %r39;
	sqrt.rn.f32 	%f6, %f5;
	rcp.rn.f32 	%f7, %f6;
	mul.f32 	%f8, %f1, %f3;
	mul.f32 	%f9, %f2, %f4;
	sub.f32 	%f10, %f8, %f9;
	mul.f32 	%f11, %f7, %f10;
	mul.f32 	%f12, %f1, %f4;
	fma.rn.f32 	%f13, %f2, %f3, %f12;
	mul.f32 	%f14, %f7, %f13;
	st.global.v2.f32 	[%rd8], {%f11, %f14};
$L__BB0_2:
	ret;

}
	// .globl	_Z9mulaprobeP6float2S0_S0_PfS1_iiiiiii
.visible .entry _Z9mulaprobeP6float2S0_S0_PfS1_iiiiiii(
	.param .u64 .ptr .align 1 _Z9mulaprobeP6float2S0_S0_PfS1_iiiiiii_param_0,
	.param .u64 .ptr .align 1 _Z9mulaprobeP6float2S0_S0_PfS1_iiiiiii_param_1,
	.param .u64 .ptr .align 1 _Z9mulaprobeP6float2S0_S0_PfS1_iiiiiii_param_2,
	.param .u64 .ptr .align 1 _Z9mulaprobeP6float2S0_S0_PfS1_iiiiiii_param_3,
	.param .u64 .ptr .align 1 _Z9mulaprobeP6float2S0_S0_PfS1_iiiiiii_param_4,
	.param .u32 _Z9mulaprobeP6float2S0_S0_PfS1_iiiiiii_param_5,
	.param .u32 _Z9mulaprobeP6float2S0_S0_PfS1_iiiiiii_param_6,
	.param .u32 _Z9mulaprobeP6float2S0_S0_PfS1_iiiiiii_param_7,
	.param .u32 _Z9mulaprobeP6float2S0_S0_PfS1_iiiiiii_param_8,
	.param .u32 _Z9mulaprobeP6float2S0_S0_PfS1_iiiiiii_param_9,
	.param .u32 _Z9mulaprobeP6float2S0_S0_PfS1_iiiiiii_param_10,
	.param .u32 _Z9mulaprobeP6float2S0_S0_PfS1_iiiiiii_param_11
)
{
	.reg .pred 	%p<7>;
	.reg .b32 	%r<44>;
	.reg .b32 	%f<24>;
	.reg .b64 	%rd<16>;

	ld.param.u64 	%rd1, [_Z9mulaprobeP6float2S0_S0_PfS1_iiiiiii_param_1];
	ld.param.u64 	%rd2, [_Z9mulaprobeP6float2S0_S0_PfS1_iiiiiii_param_2];
	ld.param.u64 	%rd3, [_Z9mulaprobeP6float2S0_S0_PfS1_iiiiiii_param_3];
	ld.param.u64 	%rd4, [_Z9mulaprobeP6float2S0_S0_PfS1_iiiiiii_param_4];
	ld.param.u32 	%r9, [_Z9mulaprobeP6float2S0_S0_PfS1_iiiiiii_param_5];
	ld.param.u32 	%r10, [_Z9mulaprobeP6float2S0_S0_PfS1_iiiiiii_param_8];
	ld.param.u32 	%r6, [_Z9mulaprobeP6float2S0_S0_PfS1_iiiiiii_param_9];
	ld.param.u32 	%r7, [_Z9mulaprobeP6float2S0_S0_PfS1_iiiiiii_param_10];
	ld.param.u32 	%r8, [_Z9mulaprobeP6float2S0_S0_PfS1_iiiiiii_param_11];
	mov.u32 	%r11, %ntid.x;
	mov.u32 	%r12, %ctaid.x;
	mov.u32 	%r13, %tid.x;
	mad.lo.s32 	%r1, %r11, %r12, %r13;
	mov.u32 	%r14, %ntid.y;
	mov.u32 	%r15, %ctaid.y;
	mov.u32 	%r16, %tid.y;
	mad.lo.s32 	%r17, %r14, %r15, %r16;
	mov.u32 	%r18, %ntid.z;
	mov.u32 	%r19, %ctaid.z;
	mov.u32 	%r20, %tid.z;
	mad.lo.s32 	%r3, %r18, %r19, %r20;
	mul.lo.s32 	%r21, %r6, %r6;
	setp.ge.s32 	%p1, %r1, %r21;
	setp.ge.s32 	%p2, %r17, %r10;
	or.pred  	%p3, %p1, %p2;
	setp.ge.s32 	%p4, %r3, %r9;
	or.pred  	%p5, %p4, %p3;
	@%p5 bra 	$L__BB1_3;
	cvta.to.global.u64 	%rd5, %rd3;
	cvta.to.global.u64 	%rd6, %rd4;
	mad.lo.s32 	%r4, %r10, %r3, %r17;
	mul.wide.u32 	%rd7, %r4, 4;
	add.s64 	%rd8, %rd5, %rd7;
	ld.global.f32 	%f1, [%rd8];
	mov.f32 	%f2, 0f3F000000;
	copysign.f32 	%f3, %f1, %f2;
	add.rz.f32 	%f4, %f1, %f3;
	cvt.rzi.f32.f32 	%f5, %f4;
	cvt.rzi.s32.f32 	%r22, %f5;
	add.s64 	%rd9, %rd6, %rd7;
	ld.global.f32 	%f6, [%rd9];
	copysign.f32 	%f7, %f6, %f2;
	add.rz.f32 	%f8, %f6, %f7;
	cvt.rzi.f32.f32 	%f9, %f8;
	cvt.rzi.s32.f32 	%r23, %f9;
	or.b32  	%r25, %r22, %r23;
	setp.lt.s32 	%p6, %r25, 0;
	@%p6 bra 	$L__BB1_3;
	div.s32 	%r26, %r1, %r6;
	mul.lo.s32 	%r27, %r26, %r6;
	sub.s32 	%r28, %r1, %r27;
	mad.lo.s32 	%r29, %r6, %r3, %r26;
	mad.lo.s32 	%r30, %r29, %r6, %r28;
	cvta.to.global.u64 	%rd10, %rd2;
	mul.wide.s32 	%rd11, %r30, 8;
	add.s64 	%rd12, %rd10, %rd11;
	ld.global.v2.f32 	{%f10, %f11}, [%rd12];
	sub.s32 	%r31, %r8, %r6;
	shr.u32 	%r32, %r31, 31;
	add.s32 	%r33, %r31, %r32;
	shr.s32 	%r34, %r33, 1;
	sub.s32 	%r35, %r7, %r6;
	shr.u32 	%r36, %r35, 31;
	add.s32 	%r37, %r35, %r36;
	shr.s32 	%r38, %r37, 1;
	add.s32 	%r39, %r26, %r34;
	mad.lo.s32 	%r40, %r4, %r8, %r39;
	add.s32 	%r41, %r28, %r38;
	mad.lo.s32 	%r42, %r40, %r7, %r41;
	cvta.to.global.u64 	%rd13, %rd1;
	mul.wide.s32 	%rd14, %r42, 8;
	add.s64 	%rd15, %rd13, %rd14;
	ld.global.v2.f32 	{%f12, %f13}, [%rd15];
	mul.lo.s32 	%r43, %r8, %r7;
	cvt.rn.f32.s32 	%f14, %r43;
	sqrt.rn.f32 	%f15, %f14;
	rcp.rn.f32 	%f16, %f15;
	mul.f32 	%f17, %f11, %f13;
	fma.rn.f32 	%f18, %f10, %f12, %f17;
	mul.f32 	%f19, %f16, %f18;
	mul.f32 	%f20, %f10, %f13;
	mul.f32 	%f21, %f11, %f12;
	sub.f32 	%f22, %f20, %f21;
	mul.f32 	%f23, %f16, %f22;
	st.global.v2.f32 	[%rd15], {%f19, %f23};
$L__BB1_3:
	ret;

}
	// .globl	_Z7mulaobjP6float2S0_S0_PfS1_iiiiiii
.visible .entry _Z7mulaobjP6float2S0_S0_PfS1_iiiiiii(
	.param .u64 .ptr .align 1 _Z7mulaobjP6float2S0_S0_PfS1_iiiiiii_param_0,
	.param .u64 .ptr .align 1 _Z7mulaobjP6float2S0_S0_PfS1_iiiiiii_param_1,
	.param .u64 .ptr .align 1 _Z7mulaobjP6float2S0_S0_PfS1_iiiiiii_param_2,
	.param .u64 .ptr .align 1 _Z7mulaobjP6float2S0_S0_PfS1_iiiiiii_param_3,
	.param .u64 .ptr .align 1 _Z7mulaobjP6float2S0_S0_PfS1_iiiiiii_param_4,
	.param .u32 _Z7mulaobjP6float2S0_S0_PfS1_iiiiiii_param_5,
	.param .u32 _Z7mulaobjP6float2S0_S0_PfS1_iiiiiii_param_6,
	.param .u32 _Z7mulaobjP6float2S0_S0_PfS1_iiiiiii_param_7,
	.param .u32 _Z7mulaobjP6float2S0_S0_PfS1_iiiiiii_param_8,
	.param .u32 _Z7mulaobjP6float2S0_S0_PfS1_iiiiiii_param_9,
	.param .u32 _Z7mulaobjP6float2S0_S0_PfS1_iiiiiii_param_10,
	.param .u32 _Z7mulaobjP6float2S0_S0_PfS1_iiiiiii_param_11
)
{
	.reg .pred 	%p<7>;
	.reg .b32 	%r<48>;
	.reg .b32 	%f<24>;
	.reg .b64 	%rd<16>;

	ld.param.u64 	%rd1, [_Z7mulaobjP6float2S0_S0_PfS1_iiiiiii_param_1];
	ld.param.u64 	%rd2, [_Z7mulaobjP6float2S0_S0_PfS1_iiiiiii_param_2];
	ld.param.u64 	%rd3, [_Z7mulaobjP6float2S0_S0_PfS1_iiiiiii_param_3];
	ld.param.u64 	%rd4, [_Z7mulaobjP6float2S0_S0_PfS1_iiiiiii_param_4];
	ld.param.u32 	%r13, [_Z7mulaobjP6float2S0_S0_PfS1_iiiiiii_param_5];
	ld.param.u32 	%r7, [_Z7mulaobjP6float2S0_S0_PfS1_iiiiiii_param_6];
	ld.param.u32 	%r8, [_Z7mulaobjP6float2S0_S0_PfS1_iiiiiii_param_7];
	ld.param.u32 	%r14, [_Z7mulaobjP6float2S0_S0_PfS1_iiiiiii_param_8];
	ld.param.u32 	%r10, [_Z7mulaobjP6float2S0_S0_PfS1_iiiiiii_param_9];
	ld.param.u32 	%r11, [_Z7mulaobjP6float2S0_S0_PfS1_iiiiiii_param_10];
	ld.param.u32 	%r12, [_Z7mulaobjP6float2S0_S0_PfS1_iiiiiii_param_11];
	mov.u32 	%r15, %ntid.x;
	mov.u32 	%r16, %ctaid.x;
	mov.u32 	%r17, %tid.x;
	mad.lo.s32 	%r1, %r15, %r16, %r17;
	mov.u32 	%r18, %ntid.y;
	mov.u32 	%r19, %ctaid.y;
	mov.u32 	%r20, %tid.y;
	mad.lo.s32 	%r21, %r18, %r19, %r20;
	mov.u32 	%r22, %ntid.z;
	mov.u32 	%r23, %ctaid.z;
	mov.u32 	%r24, %tid.z;
	mad.lo.s32 	%r3, %r22, %r23, %r24;
	mul.lo.s32 	%r25, %r10, %r10;
	setp.ge.s32 	%p1, %r1, %r25;
	setp.ge.s32 	%p2, %r21, %r14;
	or.pred  	%p3, %p1, %p2;
	setp.ge.s32 	%p4, %r3, %r13;
	or.pred  	%p5, %p4, %p3;
	@%p5 bra 	$L__BB2_3;
	cvta.to.global.u64 	%rd5, %rd3;
	cvta.to.global.u64 	%rd6, %rd4;
	mad.lo.s32 	%r4, %r14, %r3, %r21;
	mul.wide.u32 	%rd7, %r4, 4;
	add.s64 	%rd8, %rd5, %rd7;
	ld.global.f32 	%f1, [%rd8];
	mov.f32 	%f2, 0f3F000000;
	copysign.f32 	%f3, %f1, %f2;
	add.rz.f32 	%f4, %f1, %f3;
	cvt.rzi.f32.f32 	%f5, %f4;
	cvt.rzi.s32.f32 	%r5, %f5;
	add.s64 	%rd9, %rd6, %rd7;
	ld.global.f32 	%f6, [%rd9];
	copysign.f32 	%f7, %f6, %f2;
	add.rz.f32 	%f8, %f6, %f7;
	cvt.rzi.f32.f32 	%f9, %f8;
	cvt.rzi.s32.f32 	%r26, %f9;
	or.b32  	%r27, %r5, %r26;
	setp.lt.s32 	%p6, %r27, 0;
	@%p6 bra 	$L__BB2_3;
	div.s32 	%r28, %r1, %r10;
	mul.lo.s32 	%r29, %r28, %r10;
	sub.s32 	%r30, %r1, %r29;
	mad.lo.s32 	%r31, %r7, %r3, %r26;
	add.s32 	%r32, %r31, %r28;
	add.s32 	%r33, %r30, %r5;
	mad.lo.s32 	%r34, %r32, %r8, %r33;
	cvta.to.global.u64 	%rd10, %rd2;
	mul.wide.s32 	%rd11, %r34, 8;
	add.s64 	%rd12, %rd10, %rd11;
	ld.global.v2.f32 	{%f10, %f11}, [%rd12];
	sub.s32 	%r35, %r12, %r10;
	shr.u32 	%r36, %r35, 31;
	add.s32 	%r37, %r35, %r36;
	shr.s32 	%r38, %r37, 1;
	sub.s32 	%r39, %r11, %r10;
	shr.u32 	%r40, %r39, 31;
	add.s32 	%r41, %r39, %r40;
	shr.s32 	%r42, %r41, 1;
	add.s32 	%r43, %r28, %r38;
	mad.lo.s32 	%r44, %r4, %r12, %r43;
	add.s32 	%r45, %r30, %r42;
	mad.lo.s32 	%r46, %r44, %r11, %r45;
	cvta.to.global.u64 	%rd13, %rd1;
	mul.wide.s32 	%rd14, %r46, 8;
	add.s64 	%rd15, %rd13, %rd14;
	ld.global.v2.f32 	{%f12, %f13}, [%rd15];
	mul.lo.s32 	%r47, %r12, %r11;
	cvt.rn.f32.s32 	%f14, %r47;
	sqrt.rn.f32 	%f15, %f14;
	rcp.rn.f32 	%f16, %f15;
	mul.f32 	%f17, %f11, %f13;
	fma.rn.f32 	%f18, %f10, %f12, %f17;
	mul.f32 	%f19, %f16, %f18;
	mul.f32 	%f20, %f10, %f13;
	mul.f32 	%f21, %f11, %f12;
	sub.f32 	%f22, %f20, %f21;
	mul.f32 	%f23, %f16, %f22;
	st.global.v2.f32 	[%rd15], {%f19, %f23};
$L__BB2_3:
	ret;

}
	// .globl	_Z8takepartP6float2S0_S0_PfS1_iiiiiii
.visible .entry _Z8takepartP6float2S0_S0_PfS1_iiiiiii(
	.param .u64 .ptr .align 1 _Z8takepartP6float2S0_S0_PfS1_iiiiiii_param_0,
	.param .u64 .ptr .align 1 _Z8takepartP6float2S0_S0_PfS1_iiiiiii_param_1,
	.param .u64 .ptr .align 1 _Z8takepartP6float2S0_S0_PfS1_iiiiiii_param_2,
	.param .u64 .ptr .align 1 _Z8takepartP6float2S0_S0_PfS1_iiiiiii_param_3,
	.param .u64 .ptr .align 1 _Z8takepartP6float2S0_S0_PfS1_iiiiiii_param_4,
	.param .u32 _Z8takepartP6float2S0_S0_PfS1_iiiiiii_param_5,
	.param .u32 _Z8takepartP6float2S0_S0_PfS1_iiiiiii_param_6,
	.param .u32 _Z8takepartP6float2S0_S0_PfS1_iiiiiii_param_7,
	.param .u32 _Z8takepartP6float2S0_S0_PfS1_iiiiiii_param_8,
	.param .u32 _Z8takepartP6float2S0_S0_PfS1_iiiiiii_param_9,
	.param .u32 _Z8takepartP6float2S0_S0_PfS1_iiiiiii_param_10,
	.param .u32 _Z8takepartP6float2S0_S0_PfS1_iiiiiii_param_11
)
{
	.reg .pred 	%p<7>;
	.reg .b32 	%r<47>;
	.reg .b32 	%f<12>;
	.reg .b64 	%rd<16>;

	ld.param.u64 	%rd1, [_Z8takepartP6float2S0_S0_PfS1_iiiiiii_param_0];
	ld.param.u64 	%rd2, [_Z8takepartP6float2S0_S0_PfS1_iiiiiii_param_1];
	ld.param.u64 	%rd3, [_Z8takepartP6float2S0_S0_PfS1_iiiiiii_param_3];
	ld.param.u64 	%rd4, [_Z8takepartP6float2S0_S0_PfS1_iiiiiii_param_4];
	ld.param.u32 	%r13, [_Z8takepartP6float2S0_S0_PfS1_iiiiiii_param_5];
	ld.param.u32 	%r7, [_Z8takepartP6float2S0_S0_PfS1_iiiiiii_param_6];
	ld.param.u32 	%r8, [_Z8takepartP6float2S0_S0_PfS1_iiiiiii_param_7];
	ld.param.u32 	%r14, [_Z8takepartP6float2S0_S0_PfS1_iiiiiii_param_8];
	ld.param.u32 	%r10, [_Z8takepartP6float2S0_S0_PfS1_iiiiiii_param_9];
	ld.param.u32 	%r11, [_Z8takepartP6float2S0_S0_PfS1_iiiiiii_param_10];
	ld.param.u32 	%r12, [_Z8takepartP6float2S0_S0_PfS1_iiiiiii_param_11];
	mov.u32 	%r15, %ntid.x;
	mov.u32 	%r16, %ctaid.x;
	mov.u32 	%r17, %tid.x;
	mad.lo.s32 	%r1, %r15, %r16, %r17;
	mov.u32 	%r18, %ntid.y;
	mov.u32 	%r19, %ctaid.y;
	mov.u32 	%r20, %tid.y;
	mad.lo.s32 	%r21, %r18, %r19, %r20;
	mov.u32 	%r22, %ntid.z;
	mov.u32 	%r23, %ctaid.z;
	mov.u32 	%r24, %tid.z;
	mad.lo.s32 	%r3, %r22, %r23, %r24;
	mul.lo.s32 	%r25, %r10, %r10;
	setp.ge.s32 	%p1, %r1, %r25;
	setp.ge.s32 	%p2, %r21, %r14;
	or.pred  	%p3, %p1, %p2;
	setp.ge.s32 	%p4, %r3, %r13;
	or.pred  	%p5, %p4, %p3;
	@%p5 bra 	$L__BB3_3;
	cvta.to.global.u64 	%rd5, %rd3;
	cvta.to.global.u64 	%rd6, %rd4;
	mad.lo.s32 	%r4, %r14, %r3, %r21;
	mul.wide.u32 	%rd7, %r4, 4;
	add.s64 	%rd8, %rd5, %rd7;
	ld.global.f32 	%f1, [%rd8];
	mov.f32 	%f2, 0f3F000000;
	copysign.f32 	%f3, %f1, %f2;
	add.rz.f32 	%f4, %f1, %f3;
	cvt.rzi.f32.f32 	%f5, %f4;
	cvt.rzi.s32.f32 	%r5, %f5;
	add.s64 	%rd9, %rd6, %rd7;
	ld.global.f32 	%f6, [%rd9];
	copysign.f32 	%f7, %f6, %f2;
	add.rz.f32 	%f8, %f6, %f7;
	cvt.rzi.f32.f32 	%f9, %f8;
	cvt.rzi.s32.f32 	%r26, %f9;
	or.b32  	%r27, %r5, %r26;
	setp.lt.s32 	%p6, %r27, 0;
	@%p6 bra 	$L__BB3_3;
	div.s32 	%r28, %r1, %r10;
	mul.lo.s32 	%r29, %r28, %r10;
	sub.s32 	%r30, %r1, %r29;
	mad.lo.s32 	%r31, %r7, %r3, %r28;
	add.s32 	%r32, %r31, %r26;
	add.s32 	%r33, %r5, %r30;
	mad.lo.s32 	%r34, %r32, %r8, %r33;
	cvta.to.global.u64 	%rd10, %rd2;
	mul.wide.s32 	%rd11, %r34, 8;
	add.s64 	%rd12, %rd10, %rd11;
	ld.global.v2.f32 	{%f10, %f11}, [%rd12];
	sub.s32 	%r35, %r12, %r10;
	shr.u32 	%r36, %r35, 31;
	add.s32 	%r37, %r35, %r36;
	shr.s32 	%r38, %r37, 1;
	sub.s32 	%r39, %r11, %r10;
	shr.u32 	%r40, %r39, 31;
	add.s32 	%r41, %r39, %r40;
	shr.s32 	%r42, %r41, 1;
	add.s32 	%r43, %r28, %r38;
	mad.lo.s32 	%r44, %r4, %r12, %r43;
	add.s32 	%r45, %r30, %r42;
	mad.lo.s32 	%r46, %r44, %r11, %r45;
	cvta.to.global.u64 	%rd13, %rd1;
	mul.wide.s32 	%rd14, %r46, 8;
	add.s64 	%rd15, %rd13, %rd14;
	st.global.v2.f32 	[%rd15], {%f10, %f11};
$L__BB3_3:
	ret;

}
	// .globl	_Z10setpartobjP6float2S0_S0_PfS1_iiiiiii
.visible .entry _Z10setpartobjP6float2S0_S0_PfS1_iiiiiii(
	.param .u64 .ptr .align 1 _Z10setpartobjP6float2S0_S0_PfS1_iiiiiii_param_0,
	.param .u64 .ptr .align 1 _Z10setpartobjP6float2S0_S0_PfS1_iiiiiii_param_1,
	.param .u64 .ptr .align 1 _Z10setpartobjP6float2S0_S0_PfS1_iiiiiii_param_2,
	.param .u64 .ptr .align 1 _Z10setpartobjP6float2S0_S0_PfS1_iiiiiii_param_3,
	.param .u64 .ptr .align 1 _Z10setpartobjP6float2S0_S0_PfS1_iiiiiii_param_4,
	.param .u32 _Z10setpartobjP6float2S0_S0_PfS1_iiiiiii_param_5,
	.param .u32 _Z10setpartobjP6float2S0_S0_PfS1_iiiiiii_param_6,
	.param .u32 _Z10setpartobjP6float2S0_S0_PfS1_iiiiiii_param_7,
	.param .u32 _Z10setpartobjP6float2S0_S0_PfS1_iiiiiii_param_8,
	.param .u32 _Z10setpartobjP6float2S0_S0_PfS1_iiiiiii_param_9,
	.param .u32 _Z10setpartobjP6float2S0_S0_PfS1_iiiiiii_param_10,
	.param .u32 _Z10setpartobjP6float2S0_S0_PfS1_iiiiiii_param_11
)
{
	.reg .pred 	%p<7>;
	.reg .b32 	%r<47>;
	.reg .b32 	%f<14>;
	.reg .b64 	%rd<16>;

	ld.param.u64 	%rd1, [_Z10setpartobjP6float2S0_S0_PfS1_iiiiiii_param_0];
	ld.param.u64 	%rd2, [_Z10setpartobjP6float2S0_S0_PfS1_iiiiiii_param_1];
	ld.param.u64 	%rd3, [_Z10setpartobjP6float2S0_S0_PfS1_iiiiiii_param_3];
	ld.param.u64 	%rd4, [_Z10setpartobjP6float2S0_S0_PfS1_iiiiiii_param_4];
	ld.param.u32 	%r13, [_Z10setpartobjP6float2S0_S0_PfS1_iiiiiii_param_5];
	ld.param.u32 	%r7, [_Z10setpartobjP6float2S0_S0_PfS1_iiiiiii_param_6];
	ld.param.u32 	%r8, [_Z10setpartobjP6float2S0_S0_PfS1_iiiiiii_param_7];
	ld.param.u32 	%r14, [_Z10setpartobjP6float2S0_S0_PfS1_iiiiiii_param_8];
	ld.param.u32 	%r10, [_Z10setpartobjP6float2S0_S0_PfS1_iiiiiii_param_9];
	ld.param.u32 	%r11, [_Z10setpartobjP6float2S0_S0_PfS1_iiiiiii_param_10];
	ld.param.u32 	%r12, [_Z10setpartobjP6float2S0_S0_PfS1_iiiiiii_param_11];
	mov.u32 	%r15, %ntid.x;
	mov.u32 	%r16, %ctaid.x;
	mov.u32 	%r17, %tid.x;
	mad.lo.s32 	%r1, %r15, %r16, %r17;
	mov.u32 	%r18, %ntid.y;
	mov.u32 	%r19, %ctaid.y;
	mov.u32 	%r20, %tid.y;
	mad.lo.s32 	%r21, %r18, %r19, %r20;
	mov.u32 	%r22, %ntid.z;
	mov.u32 	%r23, %ctaid.z;
	mov.u32 	%r24, %tid.z;
	mad.lo.s32 	%r3, %r22, %r23, %r24;
	mul.lo.s32 	%r25, %r10, %r10;
	setp.ge.s32 	%p1, %r1, %r25;
	setp.ge.s32 	%p2, %r21, %r14;
	or.pred  	%p3, %p1, %p2;
	setp.ge.s32 	%p4, %r3, %r13;
	or.pred  	%p5, %p4, %p3;
	@%p5 bra 	$L__BB4_3;
	cvta.to.global.u64 	%rd5, %rd3;
	cvta.to.global.u64 	%rd6, %rd4;
	mad.lo.s32 	%r4, %r14, %r3, %r21;
	mul.wide.u32 	%rd7, %r4, 4;
	add.s64 	%rd8, %rd5, %rd7;
	ld.global.f32 	%f1, [%rd8];
	mov.f32 	%f2, 0f3F000000;
	copysign.f32 	%f3, %f1, %f2;
	add.rz.f32 	%f4, %f1, %f3;
	cvt.rzi.f32.f32 	%f5, %f4;
	cvt.rzi.s32.f32 	%r5, %f5;
	add.s64 	%rd9, %rd6, %rd7;
	ld.global.f32 	%f6, [%rd9];
	copysign.f32 	%f7, %f6, %f2;
	add.rz.f32 	%f8, %f6, %f7;
	cvt.rzi.f32.f32 	%f9, %f8;
	cvt.rzi.s32.f32 	%r26, %f9;
	or.b32  	%r27, %r5, %r26;
	setp.lt.s32 	%p6, %r27, 0;
	@%p6 bra 	$L__BB4_3;
	div.s32 	%r28, %r1, %r10;
	mul.lo.s32 	%r29, %r28, %r10;
	sub.s32 	%r30, %r1, %r29;
	sub.s32 	%r31, %r12, %r10;
	shr.u32 	%r32, %r31, 31;
	add.s32 	%r33, %r31, %r32;
	shr.s32 	%r34, %r33, 1;
	sub.s32 	%r35, %r11, %r10;
	shr.u32 	%r36, %r35, 31;
	add.s32 	%r37, %r35, %r36;
	shr.s32 	%r38, %r37, 1;
	add.s32 	%r39, %r28, %r34;
	mad.lo.s32 	%r40, %r4, %r12, %r39;
	add.s32 	%r41, %r30, %r38;
	mad.lo.s32 	%r42, %r40, %r11, %r41;
	cvta.to.global.u64 	%rd10, %rd2;
	mul.wide.s32 	%rd11, %r42, 8;
	add.s64 	%rd12, %rd10, %rd11;
	ld.global.v2.f32 	{%f10, %f11}, [%rd12];
	mad.lo.s32 	%r43, %r7, %r3, %r28;
	add.s32 	%r44, %r43, %r26;
	add.s32 	%r45, %r5, %r30;
	mad.lo.s32 	%r46, %r44, %r8, %r45;
	cvta.to.global.u64 	%rd13, %rd1;
	mul.wide.s32 	%rd14, %r46, 8;
	add.s64 	%rd15, %rd13, %rd14;
	atom.global.add.f32 	%f12, [%rd15], %f10;
	atom.global.add.f32 	%f13, [%rd15+4], %f11;
$L__BB4_3:
	ret;

}
	// .globl	_Z12setpartprobeP6float2S0_S0_PfS1_iiiiiii
.visible .entry _Z12setpartprobeP6float2S0_S0_PfS1_iiiiiii(
	.param .u64 .ptr .align 1 _Z12setpartprobeP6float2S0_S0_PfS1_iiiiiii_param_0,
	.param .u64 .ptr .align 1 _Z12setpartprobeP6float2S0_S0_PfS1_iiiiiii_param_1,
	.param .u64 .ptr .align 1 _Z12setpartprobeP6float2S0_S0_PfS1_iiiiiii_param_2,
	.param .u64 .ptr .align 1 _Z12setpartprobeP6float2S0_S0_PfS1_iiiiiii_param_3,
	.param .u64 .ptr .align 1 _Z12setpartprobeP6float2S0_S0_PfS1_iiiiiii_param_4,
	.param .u32 _Z12setpartprobeP6float2S0_S0_PfS1_iiiiiii_param_5,
	.param .u32 _Z12setpartprobeP6float2S0_S0_PfS1_iiiiiii_param_6,
	.param .u32 _Z12setpartprobeP6float2S0_S0_PfS1_iiiiiii_param_7,
	.param .u32 _Z12setpartprobeP6float2S0_S0_PfS1_iiiiiii_param_8,
	.param .u32 _Z12setpartprobeP6float2S0_S0_PfS1_iiiiiii_param_9,
	.param .u32 _Z12setpartprobeP6float2S0_S0_PfS1_iiiiiii_param_10,
	.param .u32 _Z12setpartprobeP6float2S0_S0_PfS1_iiiiiii_param_11
)
{
	.reg .pred 	%p<7>;
	.reg .b32 	%r<43>;
	.reg .b32 	%f<14>;
	.reg .b64 	%rd<16>;

	ld.param.u64 	%rd1, [_Z12setpartprobeP6float2S0_S0_PfS1_iiiiiii_param_0];
	ld.param.u64 	%rd2, [_Z12setpartprobeP6float2S0_S0_PfS1_iiiiiii_param_1];
	ld.param.u64 	%rd3, [_Z12setpartprobeP6float2S0_S0_PfS1_iiiiiii_param_3];
	ld.param.u64 	%rd4, [_Z12setpartprobeP6float2S0_S0_PfS1_iiiiiii_param_4];
	ld.param.u32 	%r9, [_Z12setpartprobeP6float2S0_S0_PfS1_iiiiiii_param_5];
	ld.param.u32 	%r10, [_Z12setpartprobeP6float2S0_S0_PfS1_iiiiiii_param_8];
	ld.param.u32 	%r6, [_Z12setpartprobeP6float2S0_S0_PfS1_iiiiiii_param_9];
	ld.param.u32 	%r7, [_Z12setpartprobeP6float2S0_S0_PfS1_iiiiiii_param_10];
	ld.param.u32 	%r8, [_Z12setpartprobeP6float2S0_S0_PfS1_iiiiiii_param_11];
	mov.u32 	%r11, %ntid.x;
	mov.u32 	%r12, %ctaid.x;
	mov.u32 	%r13, %tid.x;
	mad.lo.s32 	%r1, %r11, %r12, %r13;
	mov.u32 	%r14, %ntid.y;
	mov.u32 	%r15, %ctaid.y;
	mov.u32 	%r16, %tid.y;
	mad.lo.s32 	%r17, %r14, %r15, %r16;
	mov.u32 	%r18, %ntid.z;
	mov.u32 	%r19, %ctaid.z;
	mov.u32 	%r20, %tid.z;
	mad.lo.s32 	%r3, %r18, %r19, %r20;
	mul.lo.s32 	%r21, %r6, %r6;
	setp.ge.s32 	%p1, %r1, %r21;
	setp.ge.s32 	%p2, %r17, %r10;
	or.pred  	%p3, %p1, %p2;
	setp.ge.s32 	%p4, %r3, %r9;
	or.pred  	%p5, %p4, %p3;
	@%p5 bra 	$L__BB5_3;
	cvta.to.global.u64 	%rd5, %rd3;
	cvta.to.global.u64 	%rd6, %rd4;
	mad.lo.s32 	%r4, %r10, %r3, %r17;
	mul.wide.u32 	%rd7, %r4, 4;
	add.s64 	%rd8, %rd5, %rd7;
	ld.global.f32 	%f1, [%rd8];
	mov.f32 	%f2, 0f3F000000;
	copysign.f32 	%f3, %f1, %f2;
	add.rz.f32 	%f4, %f1, %f3;
	cvt.rzi.f32.f32 	%f5, %f4;
	cvt.rzi.s32.f32 	%r22, %f5;
	add.s64 	%rd9, %rd6, %rd7;
	ld.global.f32 	%f6, [%rd9];
	copysign.f32 	%f7, %f6, %f2;
	add.rz.f32 	%f8, %f6, %f7;
	cvt.rzi.f32.f32 	%f9, %f8;
	cvt.rzi.s32.f32 	%r23, %f9;
	or.b32  	%r25, %r22, %r23;
	setp.lt.s32 	%p6, %r25, 0;
	@%p6 bra 	$L__BB5_3;
	div.s32 	%r26, %r1, %r6;
	mul.lo.s32 	%r27, %r26, %r6;
	sub.s32 	%r28, %r1, %r27;
	sub.s32 	%r29, %r8, %r6;
	shr.u32 	%r30, %r29, 31;
	add.s32 	%r31, %r29, %r30;
	shr.s32 	%r32, %r31, 1;
	sub.s32 	%r33, %r7, %r6;
	shr.u32 	%r34, %r33, 31;
	add.s32 	%r35, %r33, %r34;
	shr.s32 	%r36, %r35, 1;
	add.s32 	%r37, %r26, %r32;
	mad.lo.s32 	%r38, %r4, %r8, %r37;
	add.s32 	%r39, %r28, %r36;
	mad.lo.s32 	%r40, %r38, %r7, %r39;
	cvta.to.global.u64 	%rd10, %rd2;
	mul.wide.s32 	%rd11, %r40, 8;
	add.s64 	%rd12, %rd10, %rd11;
	ld.global.v2.f32 	{%f10, %f11}, [%rd12];
	mad.lo.s32 	%r41, %r6, %r3, %r26;
	mad.lo.s32 	%r42, %r41, %r6, %r28;
	cvta.to.global.u64 	%rd13, %rd1;
	mul.wide.s32 	%rd14, %r42, 8;
	add.s64 	%rd15, %rd13, %rd14;
	atom.global.add.f32 	%f12, [%rd15], %f10;
	atom.global.add.f32 	%f13, [%rd15+4], %f11;
$L__BB5_3:
	ret;

}
	// .globl	_Z10takeshiftsP6float2S0_PfS1_iii
.visible .entry _Z10takeshiftsP6float2S0_PfS1_iii(
	.param .u64 .ptr .align 1 _Z10takeshiftsP6float2S0_PfS1_iii_param_0,
	.param .u64 .ptr .align 1 _Z10takeshiftsP6float2S0_PfS1_iii_param_1,
	.param .u64 .ptr .align 1 _Z10takeshiftsP6float2S0_PfS1_iii_param_2,
	.param .u64 .ptr .align 1 _Z10takeshiftsP6float2S0_PfS1_iii_param_3,
	.param .u32 _Z10takeshiftsP6float2S0_PfS1_iii_param_4,
	.param .u32 _Z10takeshiftsP6float2S0_PfS1_iii_param_5,
	.param .u32 _Z10takeshiftsP6float2S0_PfS1_iii_param_6
)
{
	.local .align 4 .b8 	__local_depot6[28];
	.reg .b64 	%SP;
	.reg .b64 	%SPL;
	.reg .pred 	%p<40>;
	.reg .b32 	%r<181>;
	.reg .b32 	%f<129>;
	.reg .b64 	%rd<91>;
	.reg .b64 	%fd<19>;

	mov.u64 	%SPL, __local_depot6;
	ld.param.u64 	%rd34, [_Z10takeshiftsP6float2S0_PfS1_iii_param_0];
	ld.param.u64 	%rd35, [_Z10takeshiftsP6float2S0_PfS1_iii_param_1];
	ld.param.u64 	%rd36, [_Z10takeshiftsP6float2S0_PfS1_iii_param_2];
	ld.param.u64 	%rd37, [_Z10takeshiftsP6float2S0_PfS1_iii_param_3];
	ld.param.u32 	%r60, [_Z10takeshiftsP6float2S0_PfS1_iii_param_4];
	ld.param.u32 	%r62, [_Z10takeshiftsP6float2S0_PfS1_iii_param_5];
	ld.param.u32 	%r61, [_Z10takeshiftsP6float2S0_PfS1_iii_param_6];
	add.u64 	%rd1, %SPL, 0;
	mov.u32 	%r64, %ntid.x;
	mov.u32 	%r65, %ctaid.x;
	mov.u32 	%r66, %tid.x;
	mad.lo.s32 	%r1, %r64, %r65, %r66;
	mov.u32 	%r67, %ntid.y;
	mov.u32 	%r68, %ctaid.y;
	mov.u32 	%r69, %tid.y;
	mad.lo.s32 	%r70, %r67, %r68, %r69;
	setp.ge.s32 	%p1, %r1, %r61;
	setp.ge.s32 	%p2, %r70, %r62;
	or.pred  	%p3, %p1, %p2;
	@%p3 bra 	$L__BB6_34;
	cvta.to.global.u64 	%rd39, %rd36;
	mad.lo.s32 	%r3, %r61, %r70, %r1;
	cvt.rn.f64.s32 	%fd2, %r60;
	mul.f64 	%fd1, %fd2, 0d401921FB54411744;
	mul.wide.s32 	%rd40, %r3, 4;
	add.s64 	%rd2, %rd39, %rd40;
	ld.global.f32 	%f25, [%rd2];
	cvt.rzi.f32.f32 	%f26, %f25;
	setp.eq.f32 	%p4, %f25, %f26;
	mov.b32 	%r71, %f25;
	and.b32  	%r72, %r71, -2147483648;
	mov.b32 	%f27, %r72;
	sub.f32 	%f28, %f25, %f26;
	selp.f32 	%f29, %f27, %f28, %p4;
	cvt.f64.f32 	%fd3, %f29;
	mul.f64 	%fd4, %fd1, %fd3;
	cvt.rn.f32.f64 	%f1, %fd4;
	mul.f32 	%f30, %f1, 0f3F22F983;
	cvt.rni.s32.f32 	%r168, %f30;
	cvt.rn.f32.s32 	%f31, %r168;
	fma.rn.f32 	%f32, %f31, 0fBFC90FDA, %f1;
	fma.rn.f32 	%f33, %f31, 0fB3A22168, %f32;
	fma.rn.f32 	%f125, %f31, 0fA7C234C5, %f33;
	abs.f32 	%f3, %f1;
	setp.ltu.f32 	%p5, %f3, 0f47CE4780;
	@%p5 bra 	$L__BB6_9;
	setp.neu.f32 	%p6, %f3, 0f7F800000;
	@%p6 bra 	$L__BB6_4;
	mov.f32 	%f36, 0f00000000;
	mul.rn.f32 	%f125, %f1, %f36;
	mov.b32 	%r168, 0;
	bra.uni 	$L__BB6_9;
$L__BB6_4:
	mov.b32 	%r5, %f1;
	shl.b32 	%r74, %r5, 8;
	or.b32  	%r6, %r74, -2147483648;
	mov.b64 	%rd81, 0;
	mov.b32 	%r165, 0;
	mov.u64 	%rd79, __cudart_i2opi_f;
	mov.u64 	%rd80, %rd1;
$L__BB6_5:
	.pragma "nounroll";
	ld.global.nc.u32 	%r75, [%rd79];
	mad.wide.u32 	%rd43, %r75, %r6, %rd81;
	shr.u64 	%rd81, %rd43, 32;
	st.local.u32 	[%rd80], %rd43;
	add.s32 	%r165, %r165, 1;
	add.s64 	%rd80, %rd80, 4;
	add.s64 	%rd79, %rd79, 4;
	setp.ne.s32 	%p7, %r165, 6;
	@%p7 bra 	$L__BB6_5;
	shr.u32 	%r76, %r5, 23;
	st.local.u32 	[%rd1+24], %rd81;
	and.b32  	%r9, %r76, 31;
	and.b32  	%r77, %r76, 224;
	add.s32 	%r78, %r77, -128;
	shr.u32 	%r79, %r78, 5;
	mul.wide.u32 	%rd44, %r79, 4;
	sub.s64 	%rd9, %rd1, %rd44;
	ld.local.u32 	%r166, [%rd9+24];
	ld.local.u32 	%r167, [%rd9+20];
	setp.eq.s32 	%p8, %r9, 0;
	@%p8 bra 	$L__BB6_8;
	shf.l.wrap.b32 	%r166, %r167, %r166, %r9;
	ld.local.u32 	%r80, [%rd9+16];
	shf.l.wrap.b32 	%r167, %r80, %r167, %r9;
$L__BB6_8:
	shr.u32 	%r81, %r166, 30;
	shf.l.wrap.b32 	%r82, %r167, %r166, 2;
	shl.b32 	%r83, %r167, 2;
	shr.u32 	%r84, %r82, 31;
	add.s32 	%r85, %r84, %r81;
	neg.s32 	%r86, %r85;
	setp.lt.s32 	%p9, %r5, 0;
	selp.b32 	%r168, %r86, %r85, %p9;
	xor.b32  	%r87, %r82, %r5;
	shr.s32 	%r88, %r82, 31;
	xor.b32  	%r89, %r88, %r82;
	xor.b32  	%r90, %r88, %r83;
	cvt.u64.u32 	%rd45, %r89;
	shl.b64 	%rd46, %rd45, 32;
	cvt.u64.u32 	%rd47, %r90;
	or.b64  	%rd48, %rd46, %rd47;
	cvt.rn.f64.s64 	%fd5, %rd48;
	mul.f64 	%fd6, %fd5, 0d3BF921FB54442D19;
	cvt.rn.f32.f64 	%f34, %fd6;
	neg.f32 	%f35, %f34;
	setp.lt.s32 	%p10, %r87, 0;
	selp.f32 	%f125, %f35, %f34, %p10;
$L__BB6_9:
	add.s32 	%r92, %r168, 1;
	mul.rn.f32 	%f37, %f125, %f125;
	and.b32  	%r93, %r168, 1;
	setp.eq.b32 	%p11, %r93, 1;
	selp.f32 	%f38, %f125, 0f3F800000, %p11;
	fma.rn.f32 	%f39, %f37, %f38, 0f00000000;
	fma.rn.f32 	%f40, %f37, 0f37CBAC00, 0fBAB607ED;
	selp.f32 	%f41, 0fB94D4153, %f40, %p11;
	selp.f32 	%f42, 0f3C0885E4, 0f3D2AAABB, %p11;
	fma.rn.f32 	%f43, %f41, %f37, %f42;
	selp.f32 	%f44, 0fBE2AAAA8, 0fBEFFFFFF, %p11;
	fma.rn.f32 	%f45, %f43, %f37, %f44;
	fma.rn.f32 	%f46, %f45, %f39, %f38;
	and.b32  	%r94, %r92, 2;
	setp.eq.s32 	%p12, %r94, 0;
	mov.f32 	%f47, 0f00000000;
	sub.f32 	%f48, %f47, %f46;
	selp.f32 	%f49, %f46, %f48, %p12;
	cvta.to.global.u64 	%rd49, %rd34;
	mul.wide.s32 	%rd50, %r3, 8;
	add.s64 	%rd10, %rd49, %rd50;
	st.global.f32 	[%rd10], %f49;
	ld.global.f32 	%f50, [%rd2];
	cvt.rzi.f32.f32 	%f51, %f50;
	setp.eq.f32 	%p13, %f50, %f51;
	mov.b32 	%r95, %f50;
	and.b32  	%r96, %r95, -2147483648;
	mov.b32 	%f52, %r96;
	sub.f32 	%f53, %f50, %f51;
	selp.f32 	%f54, %f52, %f53, %p13;
	cvt.f64.f32 	%fd7, %f54;
	mul.f64 	%fd8, %fd1, %fd7;
	cvt.rn.f32.f64 	%f7, %fd8;
	mul.f32 	%f55, %f7, 0f3F22F983;
	cvt.rni.s32.f32 	%r172, %f55;
	cvt.rn.f32.s32 	%f56, %r172;
	fma.rn.f32 	%f57, %f56, 0fBFC90FDA, %f7;
	fma.rn.f32 	%f58, %f56, 0fB3A22168, %f57;
	fma.rn.f32 	%f126, %f56, 0fA7C234C5, %f58;
	abs.f32 	%f9, %f7;
	setp.ltu.f32 	%p14, %f9, 0f47CE4780;
	@%p14 bra 	$L__BB6_17;
	setp.neu.f32 	%p15, %f9, 0f7F800000;
	@%p15 bra 	$L__BB6_12;
	mov.f32 	%f61, 0f00000000;
	mul.rn.f32 	%f126, %f7, %f61;
	mov.b32 	%r172, 0;
	bra.uni 	$L__BB6_17;
$L__BB6_12:
	mov.b32 	%r19, %f7;
	shl.b32 	%r98, %r19, 8;
	or.b32  	%r20, %r98, -2147483648;
	mov.b64 	%rd84, 0;
	mov.b32 	%r169, 0;
	mov.u64 	%rd82, __cudart_i2opi_f;
	mov.u64 	%rd83, %rd1;
$L__BB6_13:
	.pragma "nounroll";
	ld.global.nc.u32 	%r99, [%rd82];
	mad.wide.u32 	%rd53, %r99, %r20, %rd84;
	shr.u64 	%rd84, %rd53, 32;
	st.local.u32 	[%rd83], %rd53;
	add.s32 	%r169, %r169, 1;
	add.s64 	%rd83, %rd83, 4;
	add.s64 	%rd82, %rd82, 4;
	setp.ne.s32 	%p16, %r169, 6;
	@%p16 bra 	$L__BB6_13;
	shr.u32 	%r100, %r19, 23;
	st.local.u32 	[%rd1+24], %rd84;
	and.b32  	%r23, %r100, 31;
	and.b32  	%r101, %r100, 224;
	add.s32 	%r102, %r101, -128;
	shr.u32 	%r103, %r102, 5;
	mul.wide.u32 	%rd54, %r103, 4;
	sub.s64 	%rd17, %rd1, %rd54;
	ld.local.u32 	%r170, [%rd17+24];
	ld.local.u32 	%r171, [%rd17+20];
	setp.eq.s32 	%p17, %r23, 0;
	@%p17 bra 	$L__BB6_16;
	shf.l.wrap.b32 	%r170, %r171, %r170, %r23;
	ld.local.u32 	%r104, [%rd17+16];
	shf.l.wrap.b32 	%r171, %r104, %r171, %r23;
$L__BB6_16:
	shr.u32 	%r105, %r170, 30;
	shf.l.wrap.b32 	%r106, %r171, %r170, 2;
	shl.b32 	%r107, %r171, 2;
	shr.u32 	%r108, %r106, 31;
	add.s32 	%r109, %r108, %r105;
	neg.s32 	%r110, %r109;
	setp.lt.s32 	%p18, %r19, 0;
	selp.b32 	%r172, %r110, %r109, %p18;
	xor.b32  	%r111, %r106, %r19;
	shr.s32 	%r112, %r106, 31;
	xor.b32  	%r113, %r112, %r106;
	xor.b32  	%r114, %r112, %r107;
	cvt.u64.u32 	%rd55, %r113;
	shl.b64 	%rd56, %rd55, 32;
	cvt.u64.u32 	%rd57, %r114;
	or.b64  	%rd58, %rd56, %rd57;
	cvt.rn.f64.s64 	%fd9, %rd58;
	mul.f64 	%fd10, %fd9, 0d3BF921FB54442D19;
	cvt.rn.f32.f64 	%f59, %fd10;
	neg.f32 	%f60, %f59;
	setp.lt.s32 	%p19, %r111, 0;
	selp.f32 	%f126, %f60, %f59, %p19;
$L__BB6_17:
	mul.rn.f32 	%f62, %f126, %f126;
	and.b32  	%r116, %r172, 1;
	setp.eq.b32 	%p20, %r116, 1;
	selp.f32 	%f63, 0f3F800000, %f126, %p20;
	fma.rn.f32 	%f64, %f62, %f63, 0f00000000;
	fma.rn.f32 	%f65, %f62, 0f37CBAC00, 0fBAB607ED;
	selp.f32 	%f66, %f65, 0fB94D4153, %p20;
	selp.f32 	%f67, 0f3D2AAABB, 0f3C0885E4, %p20;
	fma.rn.f32 	%f68, %f66, %f62, %f67;
	selp.f32 	%f69, 0fBEFFFFFF, 0fBE2AAAA8, %p20;
	fma.rn.f32 	%f70, %f68, %f62, %f69;
	fma.rn.f32 	%f71, %f70, %f64, %f63;
	and.b32  	%r117, %r172, 2;
	setp.eq.s32 	%p21, %r117, 0;
	mov.f32 	%f72, 0f00000000;
	sub.f32 	%f73, %f72, %f71;
	selp.f32 	%f74, %f71, %f73, %p21;
	st.global.f32 	[%rd10+4], %f74;
	cvta.to.global.u64 	%rd59, %rd37;
	add.s64 	%rd18, %rd59, %rd40;
	ld.global.f32 	%f75, [%rd18];
	cvt.rzi.f32.f32 	%f76, %f75;
	setp.eq.f32 	%p22, %f75, %f76;
	mov.b32 	%r118, %f75;
	and.b32  	%r119, %r118, -2147483648;
	mov.b32 	%f77, %r119;
	sub.f32 	%f78, %f75, %f76;
	selp.f32 	%f79, %f77, %f78, %p22;
	cvt.f64.f32 	%fd11, %f79;
	mul.f64 	%fd12, %fd1, %fd11;
	cvt.rn.f32.f64 	%f13, %fd12;
	mul.f32 	%f80, %f13, 0f3F22F983;
	cvt.rni.s32.f32 	%r176, %f80;
	cvt.rn.f32.s32 	%f81, %r176;
	fma.rn.f32 	%f82, %f81, 0fBFC90FDA, %f13;
	fma.rn.f32 	%f83, %f81, 0fB3A22168, %f82;
	fma.rn.f32 	%f127, %f81, 0fA7C234C5, %f83;
	abs.f32 	%f15, %f13;
	setp.ltu.f32 	%p23, %f15, 0f47CE4780;
	@%p23 bra 	$L__BB6_25;
	setp.neu.f32 	%p24, %f15, 0f7F800000;
	@%p24 bra 	$L__BB6_20;
	mov.f32 	%f86, 0f00000000;
	mul.rn.f32 	%f127, %f13, %f86;
	mov.b32 	%r176, 0;
	bra.uni 	$L__BB6_25;
$L__BB6_20:
	mov.b32 	%r33, %f13;
	shl.b32 	%r121, %r33, 8;
	or.b32  	%r34, %r121, -2147483648;
	mov.b64 	%rd87, 0;
	mov.b32 	%r173, 0;
	mov.u64 	%rd85, __cudart_i2opi_f;
	mov.u64 	%rd86, %rd1;
$L__BB6_21:
	.pragma "nounroll";
	ld.global.nc.u32 	%r122, [%rd85];
	mad.wide.u32 	%rd63, %r122, %r34, %rd87;
	shr.u64 	%rd87, %rd63, 32;
	st.local.u32 	[%rd86], %rd63;
	add.s32 	%r173, %r173, 1;
	add.s64 	%rd86, %rd86, 4;
	add.s64 	%rd85, %rd85, 4;
	setp.ne.s32 	%p25, %r173, 6;
	@%p25 bra 	$L__BB6_21;
	shr.u32 	%r123, %r33, 23;
	st.local.u32 	[%rd1+24], %rd87;
	and.b32  	%r37, %r123, 31;
	and.b32  	%r124, %r123, 224;
	add.s32 	%r125, %r124, -128;
	shr.u32 	%r126, %r125, 5;
	mul.wide.u32 	%rd64, %r126, 4;
	sub.s64 	%rd25, %rd1, %rd64;
	ld.local.u32 	%r174, [%rd25+24];
	ld.local.u32 	%r175, [%rd25+20];
	setp.eq.s32 	%p26, %r37, 0;
	@%p26 bra 	$L__BB6_24;
	shf.l.wrap.b32 	%r174, %r175, %r174, %r37;
	ld.local.u32 	%r127, [%rd25+16];
	shf.l.wrap.b32 	%r175, %r127, %r175, %r37;
$L__BB6_24:
	shr.u32 	%r128, %r174, 30;
	shf.l.wrap.b32 	%r129, %r175, %r174, 2;
	shl.b32 	%r130, %r175, 2;
	shr.u32 	%r131, %r129, 31;
	add.s32 	%r132, %r131, %r128;
	neg.s32 	%r133, %r132;
	setp.lt.s32 	%p27, %r33, 0;
	selp.b32 	%r176, %r133, %r132, %p27;
	xor.b32  	%r134, %r129, %r33;
	shr.s32 	%r135, %r129, 31;
	xor.b32  	%r136, %r135, %r129;
	xor.b32  	%r137, %r135, %r130;
	cvt.u64.u32 	%rd65, %r136;
	shl.b64 	%rd66, %rd65, 32;
	cvt.u64.u32 	%rd67, %r137;
	or.b64  	%rd68, %rd66, %rd67;
	cvt.rn.f64.s64 	%fd13, %rd68;
	mul.f64 	%fd14, %fd13, 0d3BF921FB54442D19;
	cvt.rn.f32.f64 	%f84, %fd14;
	neg.f32 	%f85, %f84;
	setp.lt.s32 	%p28, %r134, 0;
	selp.f32 	%f127, %f85, %f84, %p28;
$L__BB6_25:
	add.s32 	%r139, %r176, 1;
	mul.rn.f32 	%f87, %f127, %f127;
	and.b32  	%r140, %r176, 1;
	setp.eq.b32 	%p29, %r140, 1;
	selp.f32 	%f88, %f127, 0f3F800000, %p29;
	fma.rn.f32 	%f89, %f87, %f88, 0f00000000;
	fma.rn.f32 	%f90, %f87, 0f37CBAC00, 0fBAB607ED;
	selp.f32 	%f91, 0fB94D4153, %f90, %p29;
	selp.f32 	%f92, 0f3C0885E4, 0f3D2AAABB, %p29;
	fma.rn.f32 	%f93, %f91, %f87, %f92;
	selp.f32 	%f94, 0fBE2AAAA8, 0fBEFFFFFF, %p29;
	fma.rn.f32 	%f95, %f93, %f87, %f94;
	fma.rn.f32 	%f96, %f95, %f89, %f88;
	and.b32  	%r141, %r139, 2;
	setp.eq.s32 	%p30, %r141, 0;
	mov.f32 	%f97, 0f00000000;
	sub.f32 	%f98, %f97, %f96;
	selp.f32 	%f99, %f96, %f98, %p30;
	cvta.to.global.u64 	%rd69, %rd35;
	add.s64 	%rd26, %rd69, %rd50;
	st.global.f32 	[%rd26], %f99;
	ld.global.f32 	%f100, [%rd18];
	cvt.rzi.f32.f32 	%f101, %f100;
	setp.eq.f32 	%p31, %f100, %f101;
	mov.b32 	%r142, %f100;
	and.b32  	%r143, %r142, -2147483648;
	mov.b32 	%f102, %r143;
	sub.f32 	%f103, %f100, %f101;
	selp.f32 	%f104, %f102, %f103, %p31;
	cvt.f64.f32 	%fd15, %f104;
	mul.f64 	%fd16, %fd1, %fd15;
	cvt.rn.f32.f64 	%f19, %fd16;
	mul.f32 	%f105, %f19, 0f3F22F983;
	cvt.rni.s32.f32 	%r180, %f105;
	cvt.rn.f32.s32 	%f106, %r180;
	fma.rn.f32 	%f107, %f106, 0fBFC90FDA, %f19;
	fma.rn.f32 	%f108, %f106, 0fB3A22168, %f107;
	fma.rn.f32 	%f128, %f106, 0fA7C234C5, %f108;
	abs.f32 	%f21, %f19;
	setp.ltu.f32 	%p32, %f21, 0f47CE4780;
	@%p32 bra 	$L__BB6_33;
	setp.neu.f32 	%p33, %f21, 0f7F800000;
	@%p33 bra 	$L__BB6_28;
	mov.f32 	%f111, 0f00000000;
	mul.rn.f32 	%f128, %f19, %f111;
	mov.b32 	%r180, 0;
	bra.uni 	$L__BB6_33;
$L__BB6_28:
	mov.b32 	%r47, %f19;
	shl.b32 	%r145, %r47, 8;
	or.b32  	%r48, %r145, -2147483648;
	mov.b64 	%rd90, 0;
	mov.b32 	%r177, 0;
	mov.u64 	%rd88, __cudart_i2opi_f;
	mov.u64 	%rd89, %rd1;
$L__BB6_29:
	.pragma "nounroll";
	ld.global.nc.u32 	%r146, [%rd88];
	mad.wide.u32 	%rd73, %r146, %r48, %rd90;
	shr.u64 	%rd90, %rd73, 32;
	st.local.u32 	[%rd89], %rd73;
	add.s32 	%r177, %r177, 1;
	add.s64 	%rd89, %rd89, 4;
	add.s64 	%rd88, %rd88, 4;
	setp.ne.s32 	%p34, %r177, 6;
	@%p34 bra 	$L__BB6_29;
	shr.u32 	%r147, %r47, 23;
	st.local.u32 	[%rd1+24], %rd90;
	and.b32  	%r51, %r147, 31;
	and.b32  	%r148, %r147, 224;
	add.s32 	%r149, %r148, -128;
	shr.u32 	%r150, %r149, 5;
	mul.wide.u32 	%rd74, %r150, 4;
	sub.s64 	%rd33, %rd1, %rd74;
	ld.local.u32 	%r178, [%rd33+24];
	ld.local.u32 	%r179, [%rd33+20];
	setp.eq.s32 	%p35, %r51, 0;
	@%p35 bra 	$L__BB6_32;
	shf.l.wrap.b32 	%r178, %r179, %r178, %r51;
	ld.local.u32 	%r151, [%rd33+16];
	shf.l.wrap.b32 	%r179, %r151, %r179, %r51;
$L__BB6_32:
	shr.u32 	%r152, %r178, 30;
	shf.l.wrap.b32 	%r153, %r179, %r178, 2;
	shl.b32 	%r154, %r179, 2;
	shr.u32 	%r155, %r153, 31;
	add.s32 	%r156, %r155, %r152;
	neg.s32 	%r157, %r156;
	setp.lt.s32 	%p36, %r47, 0;
	selp.b32 	%r180, %r157, %r156, %p36;
	xor.b32  	%r158, %r153, %r47;
	shr.s32 	%r159, %r153, 31;
	xor.b32  	%r160, %r159, %r153;
	xor.b32  	%r161, %r159, %r154;
	cvt.u64.u32 	%rd75, %r160;
	shl.b64 	%rd76, %rd75, 32;
	cvt.u64.u32 	%rd77, %r161;
	or.b64  	%rd78, %rd76, %rd77;
	cvt.rn.f64.s64 	%fd17, %rd78;
	mul.f64 	%fd18, %fd17, 0d3BF921FB54442D19;
	cvt.rn.f32.f64 	%f109, %fd18;
	neg.f32 	%f110, %f109;
	setp.lt.s32 	%p37, %r158, 0;
	selp.f32 	%f128, %f110, %f109, %p37;
$L__BB6_33:
	mul.rn.f32 	%f112, %f128, %f128;
	and.b32  	%r163, %r180, 1;
	setp.eq.b32 	%p38, %r163, 1;
	selp.f32 	%f113, 0f3F800000, %f128, %p38;
	fma.rn.f32 	%f114, %f112, %f113, 0f00000000;
	fma.rn.f32 	%f115, %f112, 0f37CBAC00, 0fBAB607ED;
	selp.f32 	%f116, %f115, 0fB94D4153, %p38;
	selp.f32 	%f117, 0f3D2AAABB, 0f3C0885E4, %p38;
	fma.rn.f32 	%f118, %f116, %f112, %f117;
	selp.f32 	%f119, 0fBEFFFFFF, 0fBE2AAAA8, %p38;
	fma.rn.f32 	%f120, %f118, %f112, %f119;
	fma.rn.f32 	%f121, %f120, %f114, %f113;
	and.b32  	%r164, %r180, 2;
	setp.eq.s32 	%p39, %r164, 0;
	mov.f32 	%f122, 0f00000000;
	sub.f32 	%f123, %f122, %f121;
	selp.f32 	%f124, %f121, %f123, %p39;
	st.global.f32 	[%rd26+4], %f124;
$L__BB6_34:
	ret;

}
	// .globl	_Z6shiftsP6float2S0_S0_iiii
.visible .entry _Z6shiftsP6float2S0_S0_iiii(
	.param .u64 .ptr .align 1 _Z6shiftsP6float2S0_S0_iiii_param_0,
	.param .u64 .ptr .align 1 _Z6shiftsP6float2S0_S0_iiii_param_1,
	.param .u64 .ptr .align 1 _Z6shiftsP6float2S0_S0_iiii_param_2,
	.param .u32 _Z6shiftsP6float2S0_S0_iiii_param_3,
	.param .u32 _Z6shiftsP6float2S0_S0_iiii_param_4,
	.param .u32 _Z6shiftsP6float2S0_S0_iiii_param_5,
	.param .u32 _Z6shiftsP6float2S0_S0_iiii_param_6
)
{
	.reg .pred 	%p<6>;
	.reg .b32 	%r<21>;
	.reg .b32 	%f<23>;
	.reg .b64 	%rd<12>;

	ld.param.u64 	%rd1, [_Z6shiftsP6float2S0_S0_iiii_param_0];
	ld.param.u64 	%rd2, [_Z6shiftsP6float2S0_S0_iiii_param_1];
	ld.param.u64 	%rd3, [_Z6shiftsP6float2S0_S0_iiii_param_2];
	ld.param.u32 	%r7, [_Z6shiftsP6float2S0_S0_iiii_param_3];
	ld.param.u32 	%r8, [_Z6shiftsP6float2S0_S0_iiii_param_4];
	ld.param.u32 	%r5, [_Z6shiftsP6float2S0_S0_iiii_param_5];
	ld.param.u32 	%r6, [_Z6shiftsP6float2S0_S0_iiii_param_6];
	mov.u32 	%r9, %ntid.x;
	mov.u32 	%r10, %ctaid.x;
	mov.u32 	%r11, %tid.x;
	mad.lo.s32 	%r1, %r9, %r10, %r11;
	mov.u32 	%r12, %ntid.y;
	mov.u32 	%r13, %ctaid.y;
	mov.u32 	%r14, %tid.y;
	mad.lo.s32 	%r15, %r12, %r13, %r14;
	mov.u32 	%r16, %ntid.z;
	mov.u32 	%r17, %ctaid.z;
	mov.u32 	%r18, %tid.z;
	mad.lo.s32 	%r3, %r16, %r17, %r18;
	setp.ge.s32 	%p1, %r1, %r5;
	setp.ge.s32 	%p2, %r15, %r8;
	or.pred  	%p3, %p1, %p2;
	setp.ge.s32 	%p4, %r3, %r7;
	or.pred  	%p5, %p4, %p3;
	@%p5 bra 	$L__BB7_2;
	cvta.to.global.u64 	%rd4, %rd1;
	cvta.to.global.u64 	%rd5, %rd2;
	cvta.to.global.u64 	%rd6, %rd3;
	mad.lo.s32 	%r19, %r8, %r3, %r15;
	mad.lo.s32 	%r20, %r19, %r5, %r1;
	mul.wide.s32 	%rd7, %r20, 8;
	add.s64 	%rd8, %rd4, %rd7;
	ld.global.v2.f32 	{%f1, %f2}, [%rd8];
	mul.wide.u32 	%rd9, %r19, 8;
	add.s64 	%rd10, %rd5, %rd9;
	ld.global.v2.f32 	{%f3, %f4}, [%rd10];
	mul.f32 	%f5, %f1, %f3;
	mul.f32 	%f6, %f2, %f4;
	sub.f32 	%f7, %f5, %f6;
	st.global.f32 	[%rd8], %f7;
	ld.global.f32 	%f8, [%rd10];
	mul.f32 	%f9, %f2, %f8;
	fma.rn.f32 	%f10, %f1, %f4, %f9;
	st.global.f32 	[%rd8+4], %f10;
	cvt.rn.f32.s32 	%f11, %r6;
	rcp.rn.f32 	%f12, %f11;
	add.s64 	%rd11, %rd6, %rd9;
	ld.global.v2.f32 	{%f13, %f14}, [%rd11];
	mul.f32 	%f15, %f7, %f13;
	mul.f32 	%f16, %f10, %f14;
	sub.f32 	%f17, %f15, %f16;
	mul.f32 	%f18, %f12, %f17;
	st.global.f32 	[%rd8], %f18;
	ld.global.f32 	%f19, [%rd11];
	mul.f32 	%f20, %f7, %f14;
	fma.rn.f32 	%f21, %f10, %f19, %f20;
	mul.f32 	%f22, %f12, %f21;
	st.global.f32 	[%rd8+4], %f22;
$L__BB7_2:
	ret;

}


// ===== COMPILED SASS (sm_100) =====

	.target	sm_100

	.elftype	@"ET_EXEC"


//--------------------- .note.nv.tkinfo           --------------------------
	.section	.note.nv.tkinfo,"",@"SHT_NOTE"
	.sectionflags	@"SHF_NOTE_NV_TKINFO"
	.tkinfo
        /*0018*/ 	.word	0x00000002
        /*0030*/ 	.string	""
        /*0030*/ 	.string	"ptxas"
        /*0030*/ 	.string	"Cuda compilation tools, release 13.0, V13.0.88"
        /*0030*/ 	.string	"Build cuda_13.0.r13.0/compiler.36424714_0"
        /*0030*/ 	.string	"-arch sm_100 -m 64 "



//--------------------- .note.nv.cuinfo           --------------------------
	.section	.note.nv.cuinfo,"",@"SHT_NOTE"
	.sectionflags	@"SHF_NOTE_NV_CUINFO"
        /*0018*/ 	.short	0x0002
        /*001a*/ 	.short	0x0064
        /*001c*/ 	.short	0x0082
	.zero		2


//--------------------- .nv.info                  --------------------------
	.section	.nv.info,"",@"SHT_CUDA_INFO"
	.align	4


	//----- nvinfo : EIATTR_REGCOUNT
	.align		4
        /*0000*/ 	.byte	0x04, 0x2f
        /*0002*/ 	.short	(.L_2 - .L_1)
	.align		4
.L_1:
        /*0004*/ 	.word	index@(_Z8mulprobeP6float2S0_S0_PfS1_iiiiiii)
        /*0008*/ 	.word	0x00000013


	//----- nvinfo : EIATTR_FRAME_SIZE
	.align		4
.L_2:
        /*000c*/ 	.byte	0x04, 0x11
        /*000e*/ 	.short	(.L_4 - .L_3)
	.align		4
.L_3:
        /*0010*/ 	.word	index@($__internal_6_$__cuda_sm20_sqrt_rn_f32_slowpath)
        /*0014*/ 	.word	0x00000000


	//----- nvinfo : EIATTR_FRAME_SIZE
	.align		4
.L_4:
        /*0018*/ 	.byte	0x04, 0x11
        /*001a*/ 	.short	(.L_6 - .L_5)
	.align		4
.L_5:
        /*001c*/ 	.word	index@($__internal_5_$__cuda_sm20_rcp_rn_f32_slowpath)
        /*0020*/ 	.word	0x00000000


	//----- nvinfo : EIATTR_FRAME_SIZE
	.align		4
.L_6:
        /*0024*/ 	.byte	0x04, 0x11
        /*0026*/ 	.short	(.L_8 - .L_7)
	.align		4
.L_7:
        /*0028*/ 	.word	index@(_Z8mulprobeP6float2S0_S0_PfS1_iiiiiii)
        /*002c*/ 	.word	0x00000000


	//----- nvinfo : EIATTR_REGCOUNT
	.align		4
.L_8:
        /*0030*/ 	.byte	0x04, 0x2f
        /*0032*/ 	.short	(.L_10 - .L_9)
	.align		4
.L_9:
        /*0034*/ 	.word	index@(_Z9mulaprobeP6float2S0_S0_PfS1_iiiiiii)
        /*0038*/ 	.word	0x00000013


	//----- nvinfo : EIATTR_FRAME_SIZE
	.align		4
.L_10:
        /*003c*/ 	.byte	0x04, 0x11
        /*003e*/ 	.short	(.L_12 - .L_11)
	.align		4
.L_11:
        /*0040*/ 	.word	index@($__internal_4_$__cuda_sm20_sqrt_rn_f32_slowpath)
        /*0044*/ 	.word	0x00000000


	//----- nvinfo : EIATTR_FRAME_SIZE
	.align		4
.L_12:
        /*0048*/ 	.byte	0x04, 0x11
        /*004a*/ 	.short	(.L_14 - .L_13)
	.align		4
.L_13:
        /*004c*/ 	.word	index@($__internal_3_$__cuda_sm20_rcp_rn_f32_slowpath)
        /*0050*/ 	.word	0x00000000


	//----- nvinfo : EIATTR_FRAME_SIZE
	.align		4
.L_14:
        /*0054*/ 	.byte	0x04, 0x11
        /*0056*/ 	.short	(.L_16 - .L_15)
	.align		4
.L_15:
        /*0058*/ 	.word	index@(_Z9mulaprobeP6float2S0_S0_PfS1_iiiiiii)
        /*005c*/ 	.word	0x00000000


	//----- nvinfo : EIATTR_REGCOUNT
	.align		4
.L_16:
        /*0060*/ 	.byte	0x04, 0x2f
        /*0062*/ 	.short	(.L_18 - .L_17)
	.align		4
.L_17:
        /*0064*/ 	.word	index@(_Z7mulaobjP6float2S0_S0_PfS1_iiiiiii)
        /*0068*/ 	.word	0x00000013


	//----- nvinfo : EIATTR_FRAME_SIZE
	.align		4
.L_18:
        /*006c*/ 	.byte	0x04, 0x11
        /*006e*/ 	.short	(.L_20 - .L_19)
	.align		4
.L_19:
        /*0070*/ 	.word	index@($__internal_2_$__cuda_sm20_sqrt_rn_f32_slowpath)
        /*0074*/ 	.word	0x00000000


	//----- nvinfo : EIATTR_FRAME_SIZE
	.align		4
.L_20:
        /*0078*/ 	.byte	0x04, 0x11
        /*007a*/ 	.short	(.L_22 - .L_21)
	.align		4
.L_21:
        /*007c*/ 	.word	index@($__internal_1_$__cuda_sm20_rcp_rn_f32_slowpath)
        /*0080*/ 	.word	0x00000000


	//----- nvinfo : EIATTR_FRAME_SIZE
	.align		4
.L_22:
        /*0084*/ 	.byte	0x04, 0x11
        /*0086*/ 	.short	(.L_24 - .L_23)
	.align		4
.L_23:
        /*0088*/ 	.word	index@(_Z7mulaobjP6float2S0_S0_PfS1_iiiiiii)
        /*008c*/ 	.word	0x00000000


	//----- nvinfo : EIATTR_REGCOUNT
	.align		4
.L_24:
        /*0090*/ 	.byte	0x04, 0x2f
        /*0092*/ 	.short	(.L_26 - .L_25)
	.align		4
.L_25:
        /*0094*/ 	.word	index@(_Z8takepartP6float2S0_S0_PfS1_iiiiiii)
        /*0098*/ 	.word	0x0000000f


	//----- nvinfo : EIATTR_FRAME_SIZE
	.align		4
.L_26:
        /*009c*/ 	.byte	0x04, 0x11
        /*009e*/ 	.short	(.L_28 - .L_27)
	.align		4
.L_27:
        /*00a0*/ 	.word	index@(_Z8takepartP6float2S0_S0_PfS1_iiiiiii)
        /*00a4*/ 	.word	0x00000000


	//----- nvinfo : EIATTR_REGCOUNT
	.align		4
.L_28:
        /*00a8*/ 	.byte	0x04, 0x2f
        /*00aa*/ 	.short	(.L_30 - .L_29)
	.align		4
.L_29:
        /*00ac*/ 	.word	index@(_Z10setpartobjP6float2S0_S0_PfS1_iiiiiii)
        /*00b0*/ 	.word	0x00000010


	//----- nvinfo : EIATTR_FRAME_SIZE
	.align		4
.L_30:
        /*00b4*/ 	.byte	0x04, 0x11
        /*00b6*/ 	.short	(.L_32 - .L_31)
	.align		4
.L_31:
        /*00b8*/ 	.word	index@(_Z10setpartobjP6float2S0_S0_PfS1_iiiiiii)
        /*00bc*/ 	.word	0x00000000


	//----- nvinfo : EIATTR_REGCOUNT
	.align		4
.L_32:
        /*00c0*/ 	.byte	0x04, 0x2f
        /*00c2*/ 	.short	(.L_34 - .L_33)
	.align		4
.L_33:
        /*00c4*/ 	.word	index@(_Z12setpartprobeP6float2S0_S0_PfS1_iiiiiii)
        /*00c8*/ 	.word	0x00000010


	//----- nvinfo : EIATTR_FRAME_SIZE
	.align		4
.L_34:
        /*00cc*/ 	.byte	0x04, 0x11
        /*00ce*/ 	.short	(.L_36 - .L_35)
	.align		4
.L_35:
        /*00d0*/ 	.word	index@(_Z12setpartprobeP6float2S0_S0_PfS1_iiiiiii)
        /*00d4*/ 	.word	0x00000000


	//----- nvinfo : EIATTR_REGCOUNT
	.align		4
.L_36:
        /*00d8*/ 	.byte	0x04, 0x2f
        /*00da*/ 	.short	(.L_38 - .L_37)
	.align		4
.L_37:
        /*00dc*/ 	.word	index@(_Z10takeshiftsP6float2S0_PfS1_iii)
        /*00e0*/ 	.word	0x0000001c


	//----- nvinfo : EIATTR_FRAME_SIZE
	.align		4
.L_38:
        /*00e4*/ 	.byte	0x04, 0x11
        /*00e6*/ 	.short	(.L_40 - .L_39)
	.align		4
.L_39:
        /*00e8*/ 	.word	index@(_Z10takeshiftsP6float2S0_PfS1_iii)
        /*00ec*/ 	.word	0x00000000


	//----- nvinfo : EIATTR_REGCOUNT
	.align		4
.L_40:
        /*00f0*/ 	.byte	0x04, 0x2f
        /*00f2*/ 	.short	(.L_42 - .L_41)
	.align		4
.L_41:
        /*00f4*/ 	.word	index@(_Z6shiftsP6float2S0_S0_iiii)
        /*00f8*/ 	.word	0x00000012


	//----- nvinfo : EIATTR_FRAME_SIZE
	.align		4
.L_42:
        /*00fc*/ 	.byte	0x04, 0x11
        /*00fe*/ 	.short	(.L_44 - .L_43)
	.align		4
.L_43:
        /*0100*/ 	.word	index@($__internal_0_$__cuda_sm20_rcp_rn_f32_slowpath)
        /*0104*/ 	.word	0x00000000


	//----- nvinfo : EIATTR_FRAME_SIZE
	.align		4
.L_44:
        /*0108*/ 	.byte	0x04, 0x11
        /*010a*/ 	.short	(.L_46 - .L_45)
	.align		4
.L_45:
        /*010c*/ 	.word	index@(_Z6shiftsP6float2S0_S0_iiii)
        /*0110*/ 	.word	0x00000000


	//----- nvinfo : EIATTR_MIN_STACK_SIZE
	.align		4
.L_46:
        /*0114*/ 	.byte	0x04, 0x12
        /*0116*/ 	.short	(.L_48 - .L_47)
	.align		4
.L_47:
        /*0118*/ 	.word	index@(_Z6shiftsP6float2S0_S0_iiii)
        /*011c*/ 	.word	0x00000000


	//----- nvinfo : EIATTR_MIN_STACK_SIZE
	.align		4
.L_48:
        /*0120*/ 	.byte	0x04, 0x12
        /*0122*/ 	.short	(.L_50 - .L_49)
	.align		4
.L_49:
        /*0124*/ 	.word	index@(_Z10takeshiftsP6float2S0_PfS1_iii)
        /*0128*/ 	.word	0x00000000


	//----- nvinfo : EIATTR_MIN_STACK_SIZE
	.align		4
.L_50:
        /*012c*/ 	.byte	0x04, 0x12
        /*012e*/ 	.short	(.L_52 - .L_51)
	.align		4
.L_51:
        /*0130*/ 	.word	index@(_Z12setpartprobeP6float2S0_S0_PfS1_iiiiiii)
        /*0134*/ 	.word	0x00000000


	//----- nvinfo : EIATTR_MIN_STACK_SIZE
	.align		4
.L_52:
        /*0138*/ 	.byte	0x04, 0x12
        /*013a*/ 	.short	(.L_54 - .L_53)
	.align		4
.L_53:
        /*013c*/ 	.word	index@(_Z10setpartobjP6float2S0_S0_PfS1_iiiiiii)
        /*0140*/ 	.word	0x00000000


	//----- nvinfo : EIATTR_MIN_STACK_SIZE
	.align		4
.L_54:
        /*0144*/ 	.byte	0x04, 0x12
        /*0146*/ 	.short	(.L_56 - .L_55)
	.align		4
.L_55:
        /*0148*/ 	.word	index@(_Z8takepartP6float2S0_S0_PfS1_iiiiiii)
        /*014c*/ 	.word	0x00000000


	//----- nvinfo : EIATTR_MIN_STACK_SIZE
	.align		4
.L_56:
        /*0150*/ 	.byte	0x04, 0x12
        /*0152*/ 	.short	(.L_58 - .L_57)
	.align		4
.L_57:
        /*0154*/ 	.word	index@(_Z7mulaobjP6float2S0_S0_PfS1_iiiiiii)
        /*0158*/ 	.word	0x00000000


	//----- nvinfo : EIATTR_MIN_STACK_SIZE
	.align		4
.L_58:
        /*015c*/ 	.byte	0x04, 0x12
        /*015e*/ 	.short	(.L_60 - .L_59)
	.align		4
.L_59:
        /*0160*/ 	.word	index@(_Z9mulaprobeP6float2S0_S0_PfS1_iiiiiii)
        /*0164*/ 	.word	0x00000000


	//----- nvinfo : EIATTR_MIN_STACK_SIZE
	.align		4
.L_60:
        /*0168*/ 	.byte	0x04, 0x12
        /*016a*/ 	.short	(.L_62 - .L_61)
	.align		4
.L_61:
        /*016c*/ 	.word	index@(_Z8mulprobeP6float2S0_S0_PfS1_iiiiiii)
        /*0170*/ 	.word	0x00000000
.L_62:


//--------------------- .nv.compat                --------------------------
	.section	.nv.compat,"",@"SHT_CUDA_COMPAT_INFO"
	.align	4
        /*0000*/ 	.byte	0x02, 0x09, 0x00, 0x00, 0x02, 0x02, 0x01, 0x00, 0x02, 0x05, 0x05, 0x00, 0x03, 0x07, 0x01, 0x01
        /*0010*/ 	.byte	0x02, 0x03, 0x00, 0x00, 0x02, 0x06, 0x01, 0x00, 0x04, 0x0b, 0x08, 0x00, 0x01, 0x00, 0x00, 0x00
        /*0020*/ 	.byte	0x00, 0x00, 0x00, 0x00


//--------------------- .nv.info._Z6shiftsP6float2S0_S0_iiii --------------------------
	.section	.nv.info._Z6shiftsP6float2S0_S0_iiii,"",@"SHT_CUDA_INFO"
	.sectionflags	@""
	.align	4


	//----- nvinfo : EIATTR_CUDA_API_VERSION
	.align		4
        /*0000*/ 	.byte	0x04, 0x37
        /*0002*/ 	.short	(.L_64 - .L_63)
.L_63:
        /*0004*/ 	.word	0x00000082


	//----- nvinfo : EIATTR_KPARAM_INFO
	.align		4
.L_64:
        /*0008*/ 	.byte	0x04, 0x17
        /*000a*/ 	.short	(.L_66 - .L_65)
.L_65:
        /*000c*/ 	.word	0x00000000
        /*0010*/ 	.short	0x0006
        /*0012*/ 	.short	0x0024
        /*0014*/ 	.byte	0x00, 0xf0, 0x11, 0x00


	//----- nvinfo : EIATTR_KPARAM_INFO
	.align		4
.L_66:
        /*0018*/ 	.byte	0x04, 0x17
        /*001a*/ 	.short	(.L_68 - .L_67)
.L_67:
        /*001c*/ 	.word	0x00000000
        /*0020*/ 	.short	0x0005
        /*0022*/ 	.short	0x0020
        /*0024*/ 	.byte	0x00, 0xf0, 0x11, 0x00


	//----- nvinfo : EIATTR_KPARAM_INFO
	.align		4
.L_68:
        /*0028*/ 	.byte	0x04, 0x17
        /*002a*/ 	.short	(.L_70 - .L_69)
.L_69:
        /*002c*/ 	.word	0x00000000
        /*0030*/ 	.short	0x0004
        /*0032*/ 	.short	0x001c
        /*0034*/ 	.byte	0x00, 0xf0, 0x11, 0x00


	//----- nvinfo : EIATTR_KPARAM_INFO
	.align		4
.L_70:
        /*0038*/ 	.byte	0x04, 0x17
        /*003a*/ 	.short	(.L_72 - .L_71)
.L_71:
        /*003c*/ 	.word	0x00000000
        /*0040*/ 	.short	0x0003
        /*0042*/ 	.short	0x0018
        /*0044*/ 	.byte	0x00, 0xf0, 0x11, 0x00


	//----- nvinfo : EIATTR_KPARAM_INFO
	.align		4
.L_72:
        /*0048*/ 	.byte	0x04, 0x17
        /*004a*/ 	.short	(.L_74 - .L_73)
.L_73:
        /*004c*/ 	.word	0x00000000
        /*0050*/ 	.short	0x0002
        /*0052*/ 	.short	0x0010
        /*0054*/ 	.byte	0x00, 0xf5, 0x21, 0x00


	//----- nvinfo : EIATTR_KPARAM_INFO
	.align		4
.L_74:
        /*0058*/ 	.byte	0x04, 0x17
        /*005a*/ 	.short	(.L_76 - .L_75)
.L_75:
        /*005c*/ 	.word	0x00000000
        /*0060*/ 	.short	0x0001
        /*0062*/ 	.short	0x0008
        /*0064*/ 	.byte	0x00, 0xf5, 0x21, 0x00


	//----- nvinfo : EIATTR_KPARAM_INFO
	.align		4
.L_76:
        /*0068*/ 	.byte	0x04, 0x17
        /*006a*/ 	.short	(.L_78 - .L_77)
.L_77:
        /*006c*/ 	.word	0x00000000
        /*0070*/ 	.short	0x0000
        /*0072*/ 	.short	0x0000
        /*0074*/ 	.byte	0x00, 0xf5, 0x21, 0x00


	//----- nvinfo : EIATTR_SPARSE_MMA_MASK
	.align		4
.L_78:
        /*0078*/ 	.byte	0x03, 0x50
        /*007a*/ 	.short	0x0000


	//----- nvinfo : EIATTR_MAXREG_COUNT
	.align		4
        /*007c*/ 	.byte	0x03, 0x1b
        /*007e*/ 	.short	0x00ff


	//----- nvinfo : EIATTR_MERCURY_ISA_VERSION
	.align		4
        /*0080*/ 	.byte	0x03, 0x5f
        /*0082*/ 	.short	0x0101


	//----- nvinfo : EIATTR_VRC_CTA_INIT_COUNT
	.align		4
        /*0084*/ 	.byte	0x02, 0x4a
	.zero		1
	.zero		1


	//----- nvinfo : EIATTR_EXIT_INSTR_OFFSETS
	.align		4
        /*0088*/ 	.byte	0x04, 0x1c
        /*008a*/ 	.short	(.L_80 - .L_79)


	//   ....[0]....
.L_79:
        /*008c*/ 	.word	0x00000120


	//   ....[1]....
        /*0090*/ 	.word	0x000003c0


	//----- nvinfo : EIATTR_CRS_STACK_SIZE
	.align		4
.L_80:
        /*0094*/ 	.byte	0x04, 0x1e
        /*0096*/ 	.short	(.L_82 - .L_81)
.L_81:
        /*0098*/ 	.word	0x00000000


	//----- nvinfo : EIATTR_CBANK_PARAM_SIZE
	.align		4
.L_82:
        /*009c*/ 	.byte	0x03, 0x19
        /*009e*/ 	.short	0x0028


	//----- nvinfo : EIATTR_PARAM_CBANK
	.align		4
        /*00a0*/ 	.byte	0x04, 0x0a
        /*00a2*/ 	.short	(.L_84 - .L_83)
	.align		4
.L_83:
        /*00a4*/ 	.word	index@(.nv.constant0._Z6shiftsP6float2S0_S0_iiii)
        /*00a8*/ 	.short	0x0380
        /*00aa*/ 	.short	0x0028


	//----- nvinfo : EIATTR_SW_WAR
	.align		4
.L_84:
        /*00ac*/ 	.byte	0x04, 0x36
        /*00ae*/ 	.short	(.L_86 - .L_85)
.L_85:
        /*00b0*/ 	.word	0x00000008
.L_86:


//--------------------- .nv.info._Z10takeshiftsP6float2S0_PfS1_iii --------------------------
	.section	.nv.info._Z10takeshiftsP6float2S0_PfS1_iii,"",@"SHT_CUDA_INFO"
	.sectionflags	@""
	.align	4


	//----- nvinfo : EIATTR_CUDA_API_VERSION
	.align		4
        /*0000*/ 	.byte	0x04, 0x37
        /*0002*/ 	.short	(.L_88 - .L_87)
.L_87:
        /*0004*/ 	.word	0x00000082


	//----- nvinfo : EIATTR_KPARAM_INFO
	.align		4
.L_88:
        /*0008*/ 	.byte	0x04, 0x17
        /*000a*/ 	.short	(.L_90 - .L_89)
.L_89:
        /*000c*/ 	.word	0x00000000
        /*0010*/ 	.short	0x0006
        /*0012*/ 	.short	0x0028
        /*0014*/ 	.byte	0x00, 0xf0, 0x11, 0x00


	//----- nvinfo : EIATTR_KPARAM_INFO
	.align		4
.L_90:
        /*0018*/ 	.byte	0x04, 0x17
        /*001a*/ 	.short	(.L_92 - .L_91)
.L_91:
        /*001c*/ 	.word	0x00000000
        /*0020*/ 	.short	0x0005
        /*0022*/ 	.short	0x0024
        /*0024*/ 	.byte	0x00, 0xf0, 0x11, 0x00


	//----- nvinfo : EIATTR_KPARAM_INFO
	.align		4
.L_92:
        /*0028*/ 	.byte	0x04, 0x17
        /*002a*/ 	.short	(.L_94 - .L_93)
.L_93:
        /*002c*/ 	.word	0x00000000
        /*0030*/ 	.short	0x0004
        /*0032*/ 	.short	0x0020
        /*0034*/ 	.byte	0x00, 0xf0, 0x11, 0x00


	//----- nvinfo : EIATTR_KPARAM_INFO
	.align		4
.L_94:
        /*0038*/ 	.byte	0x04, 0x17
        /*003a*/ 	.short	(.L_96 - .L_95)
.L_95:
        /*003c*/ 	.word	0x00000000
        /*0040*/ 	.short	0x0003
        /*0042*/ 	.short	0x0018
        /*0044*/ 	.byte	0x00, 0xf5, 0x21, 0x00


	//----- nvinfo : EIATTR_KPARAM_INFO
	.align		4
.L_96:
        /*0048*/ 	.byte	0x04, 0x17
        /*004a*/ 	.short	(.L_98 - .L_97)
.L_97:
        /*004c*/ 	.word	0x00000000
        /*0050*/ 	.short	0x0002
        /*0052*/ 	.short	0x0010
        /*0054*/ 	.byte	0x00, 0xf5, 0x21, 0x00


	//----- nvinfo : EIATTR_KPARAM_INFO
	.align		4
.L_98:
        /*0058*/ 	.byte	0x04, 0x17
        /*005a*/ 	.short	(.L_100 - .L_99)
.L_99:
        /*005c*/ 	.word	0x00000000
        /*0060*/ 	.short	0x0001
        /*0062*/ 	.short	0x0008
        /*0064*/ 	.byte	0x00, 0xf5, 0x21, 0x00


	//----- nvinfo : EIATTR_KPARAM_INFO
	.align		4
.L_100:
        /*0068*/ 	.byte	0x04, 0x17
        /*006a*/ 	.short	(.L_102 - .L_101)
.L_101:
        /*006c*/ 	.word	0x00000000
        /*0070*/ 	.short	0x0000
        /*0072*/ 	.short	0x0000
        /*0074*/ 	.byte	0x00, 0xf5, 0x21, 0x00


	//----- nvinfo : EIATTR_SPARSE_MMA_MASK
	.align		4
.L_102:
        /*0078*/ 	.byte	0x03, 0x50
        /*007a*/ 	.short	0x0000


	//----- nvinfo : EIATTR_MAXREG_COUNT
	.align		4
        /*007c*/ 	.byte	0x03, 0x1b
        /*007e*/ 	.short	0x00ff


	//----- nvinfo : EIATTR_MERCURY_ISA_VERSION
	.align		4
        /*0080*/ 	.byte	0x03, 0x5f
        /*0082*/ 	.short	0x0101


	//----- nvinfo : EIATTR_VRC_CTA_INIT_COUNT
	.align		4
        /*0084*/ 	.byte	0x02, 0x4a
	.zero		1
	.zero		1


	//----- nvinfo : EIATTR_EXIT_INSTR_OFFSETS
	.align		4
        /*0088*/ 	.byte	0x04, 0x1c
        /*008a*/ 	.short	(.L_104 - .L_103)


	//   ....[0]....
.L_103:
        /*008c*/ 	.word	0x000000d0


	//   ....[1]....
        /*0090*/ 	.word	0x00002250


	//----- nvinfo : EIATTR_CRS_STACK_SIZE
	.align		4
.L_104:
        /*0094*/ 	.byte	0x04, 0x1e
        /*0096*/ 	.short	(.L_106 - .L_105)
.L_105:
        /*0098*/ 	.word	0x00000000


	//----- nvinfo : EIATTR_CBANK_PARAM_SIZE
	.align		4
.L_106:
        /*009c*/ 	.byte	0x03, 0x19
        /*009e*/ 	.short	0x002c


	//----- nvinfo : EIATTR_PARAM_CBANK
	.align		4
        /*00a0*/ 	.byte	0x04, 0x0a
        /*00a2*/ 	.short	(.L_108 - .L_107)
	.align		4
.L_107:
        /*00a4*/ 	.word	index@(.nv.constant0._Z10takeshiftsP6float2S0_PfS1_iii)
        /*00a8*/ 	.short	0x0380
        /*00aa*/ 	.short	0x002c


	//----- nvinfo : EIATTR_SW_WAR
	.align		4
.L_108:
        /*00ac*/ 	.byte	0x04, 0x36
        /*00ae*/ 	.short	(.L_110 - .L_109)
.L_109:
        /*00b0*/ 	.word	0x00000008
.L_110:


//--------------------- .nv.info._Z12setpartprobeP6float2S0_S0_PfS1_iiiiiii --------------------------
	.section	.nv.info._Z12setpartprobeP6float2S0_S0_PfS1_iiiiiii,"",@"SHT_CUDA_INFO"
	.sectionflags	@""
	.align	4


	//----- nvinfo : EIATTR_CUDA_API_VERSION
	.align		4
        /*0000*/ 	.byte	0x04, 0x37
        /*0002*/ 	.short	(.L_112 - .L_111)
.L_111:
        /*0004*/ 	.word	0x00000082


	//----- nvinfo : EIATTR_KPARAM_INFO
	.align		4
.L_112:
        /*0008*/ 	.byte	0x04, 0x17
        /*000a*/ 	.short	(.L_114 - .L_113)
.L_113:
        /*000c*/ 	.word	0x00000000
        /*0010*/ 	.short	0x000b
        /*0012*/ 	.short	0x0040
        /*0014*/ 	.byte	0x00, 0xf0, 0x11, 0x00


	//----- nvinfo : EIATTR_KPARAM_INFO
	.align		4
.L_114:
        /*0018*/ 	.byte	0x04, 0x17
        /*001a*/ 	.short	(.L_116 - .L_115)
.L_115:
        /*001c*/ 	.word	0x00000000
        /*0020*/ 	.short	0x000a
        /*0022*/ 	.short	0x003c
        /*0024*/ 	.byte	0x00, 0xf0, 0x11, 0x00


	//----- nvinfo : EIATTR_KPARAM_INFO
	.align		4
.L_116:
        /*0028*/ 	.byte	0x04, 0x17
        /*002a*/ 	.short	(.L_118 - .L_117)
.L_117:
        /*002c*/ 	.word	0x00000000
        /*0030*/ 	.short	0x0009
        /*0032*/ 	.short	0x0038
        /*0034*/ 	.byte	0x00, 0xf0, 0x11, 0x00


	//----- nvinfo : EIATTR_KPARAM_INFO
	.align		4
.L_118:
        /*0038*/ 	.byte	0x04, 0x17
        /*003a*/ 	.short	(.L_120 - .L_119)
.L_119:
        /*003c*/ 	.word	0x00000000
        /*0040*/ 	.short	0x0008
        /*0042*/ 	.short	0x0034
        /*0044*/ 	.byte	0x00, 0xf0, 0x11, 0x00


	//----- nvinfo : EIATTR_KPARAM_INFO
	.align		4
.L_120:
        /*0048*/ 	.byte	0x04, 0x17
        /*004a*/ 	.short	(.L_122 - .L_121)
.L_121:
        /*004c*/ 	.word	0x00000000
        /*0050*/ 	.short	0x0007
        /*0052*/ 	.short	0x0030
        /*0054*/ 	.byte	0x00, 0xf0, 0x11, 0x00


	//----- nvinfo : EIATTR_KPARAM_INFO
	.align		4
.L_122:
        /*0058*/ 	.byte	0x04, 0x17
        /*005a*/ 	.short	(.L_124 - .L_123)
.L_123:
        /*005c*/ 	.word	0x00000000
        /*0060*/ 	.short	0x0006
        /*0062*/ 	.short	0x002c
        /*0064*/ 	.byte	0x00, 0xf0, 0x11, 0x00


	//----- nvinfo : EIATTR_KPARAM_INFO
	.align		4
.L_124:
        /*0068*/ 	.byte	0x04, 0x17
        /*006a*/ 	.short	(.L_126 - .L_125)
.L_125:
        /*006c*/ 	.word	0x00000000
        /*0070*/ 	.short	0x0005
        /*0072*/ 	.short	0x0028
        /*0074*/ 	.byte	0x00, 0xf0, 0x11, 0x00


	//----- nvinfo : EIATTR_KPARAM_INFO
	.align		4
.L_126:
        /*0078*/ 	.byte	0x04, 0x17
        /*007a*/ 	.short	(.L_128 - .L_127)
.L_127:
        /*007c*/ 	.word	0x00000000
        /*0080*/ 	.short	0x0004
        /*0082*/ 	.short	0x0020
        /*0084*/ 	.byte	0x00, 0xf5, 0x21, 0x00


	//----- nvinfo : EIATTR_KPARAM_INFO
	.align		4
.L_128:
        /*0088*/ 	.byte	0x04, 0x17
        /*008a*/ 	.short	(.L_130 - .L_129)
.L_129:
        /*008c*/ 	.word	0x00000000
        /*0090*/ 	.short	0x0003
        /*0092*/ 	.short	0x0018
        /*0094*/ 	.byte	0x00, 0xf5, 0x21, 0x00


	//----- nvinfo : EIATTR_KPARAM_INFO
	.align		4
.L_130:
        /*0098*/ 	.byte	0x04, 0x17
        /*009a*/ 	.short	(.L_132 - .L_131)
.L_131:
        /*009c*/ 	.word	0x00000000
        /*00a0*/ 	.short	0x0002
        /*00a2*/ 	.short	0x0010
        /*00a4*/ 	.byte	0x00, 0xf5, 0x21, 0x00


	//----- nvinfo : EIATTR_KPARAM_INFO
	.align		4
.L_132:
        /*00a8*/ 	.byte	0x04, 0x17
        /*00aa*/ 	.short	(.L_134 - .L_133)
.L_133:
        /*00ac*/ 	.word	0x00000000
        /*00b0*/ 	.short	0x0001
        /*00b2*/ 	.short	0x0008
        /*00b4*/ 	.byte	0x00, 0xf5, 0x21, 0x00


	//----- nvinfo : EIATTR_KPARAM_INFO
	.align		4
.L_134:
        /*00b8*/ 	.byte	0x04, 0x17
        /*00ba*/ 	.short	(.L_136 - .L_135)
.L_135:
        /*00bc*/ 	.word	0x00000000
        /*00c0*/ 	.short	0x0000
        /*00c2*/ 	.short	0x0000
        /*00c4*/ 	.byte	0x00, 0xf5, 0x21, 0x00


	//----- nvinfo : EIATTR_SPARSE_MMA_MASK
	.align		4
.L_136:
        /*00c8*/ 	.byte	0x03, 0x50
        /*00ca*/ 	.short	0x0000


	//----- nvinfo : EIATTR_MAXREG_COUNT
	.align		4
        /*00cc*/ 	.byte	0x03, 0x1b
        /*00ce*/ 	.short	0x00ff


	//----- nvinfo : EIATTR_MERCURY_ISA_VERSION
	.align		4
        /*00d0*/ 	.byte	0x03, 0x5f
        /*00d2*/ 	.short	0x0101


	//----- nvinfo : EIATTR_VRC_CTA_INIT_COUNT
	.align		4
        /*00d4*/ 	.byte	0x02, 0x4a
	.zero		1
	.zero		1


	//----- nvinfo : EIATTR_EXIT_INSTR_OFFSETS
	.align		4
        /*00d8*/ 	.byte	0x04, 0x1c
        /*00da*/ 	.short	(.L_138 - .L_137)


	//   ....[0]....
.L_137:
        /*00dc*/ 	.word	0x00000140


	//   ....[1]....
        /*00e0*/ 	.word	0x00000260


	//   ....[2]....
        /*00e4*/ 	.word	0x00000540


	//----- nvinfo : EIATTR_CBANK_PARAM_SIZE
	.align		4
.L_138:
        /*00e8*/ 	.byte	0x03, 0x19
        /*00ea*/ 	.short	0x0044


	//----- nvinfo : EIATTR_PARAM_CBANK
	.align		4
        /*00ec*/ 	.byte	0x04, 0x0a
        /*00ee*/ 	.short	(.L_140 - .L_139)
	.align		4
.L_139:
        /*00f0*/ 	.word	index@(.nv.constant0._Z12setpartprobeP6float2S0_S0_PfS1_iiiiiii)
        /*00f4*/ 	.short	0x0380
        /*00f6*/ 	.short	0x0044


	//----- nvinfo : EIATTR_SW_WAR
	.align		4
.L_140:
        /*00f8*/ 	.byte	0x04, 0x36
        /*00fa*/ 	.short	(.L_142 - .L_141)
.L_141:
        /*00fc*/ 	.word	0x00000008
.L_142:


//--------------------- .nv.info._Z10setpartobjP6float2S0_S0_PfS1_iiiiiii --------------------------
	.section	.nv.info._Z10setpartobjP6float2S0_S0_PfS1_iiiiiii,"",@"SHT_CUDA_INFO"
	.sectionflags	@""
	.align	4


	//----- nvinfo : EIATTR_CUDA_API_VERSION
	.align		4
        /*0000*/ 	.byte	0x04, 0x37
        /*0002*/ 	.short	(.L_144 - .L_143)
.L_143:
        /*0004*/ 	.word	0x00000082


	//----- nvinfo : EIATTR_KPARAM_INFO
	.align		4
.L_144:
        /*0008*/ 	.byte	0x04, 0x17
        /*000a*/ 	.short	(.L_146 - .L_145)
.L_145:
        /*000c*/ 	.word	0x00000000
        /*0010*/ 	.short	0x000b
        /*0012*/ 	.short	0x0040
        /*0014*/ 	.byte	0x00, 0xf0, 0x11, 0x00


	//----- nvinfo : EIATTR_KPARAM_INFO
	.align		4
.L_146:
        /*0018*/ 	.byte	0x04, 0x17
        /*001a*/ 	.short	(.L_148 - .L_147)
.L_147:
        /*001c*/ 	.word	0x00000000
        /*0020*/ 	.short	0x000a
        /*0022*/ 	.short	0x003c
        /*0024*/ 	.byte	0x00, 0xf0, 0x11, 0x00


	//----- nvinfo : EIATTR_KPARAM_INFO
	.align		4
.L_148:
        /*0028*/ 	.byte	0x04, 0x17
        /*002a*/ 	.short	(.L_150 - .L_149)
.L_149:
        /*002c*/ 	.word	0x00000000
        /*0030*/ 	.short	0x0009
        /*0032*/ 	.short	0x0038
        /*0034*/ 	.byte	0x00, 0xf0, 0x11, 0x00


	//----- nvinfo : EIATTR_KPARAM_INFO
	.align		4
.L_150:
        /*0038*/ 	.byte	0x04, 0x17
        /*003a*/ 	.short	(.L_152 - .L_151)
.L_151:
        /*003c*/ 	.word	0x00000000
        /*0040*/ 	.short	0x0008
        /*0042*/ 	.short	0x0034
        /*0044*/ 	.byte	0x00, 0xf0, 0x11, 0x00


	//----- nvinfo : EIATTR_KPARAM_INFO
	.align		4
.L_152:
        /*0048*/ 	.byte	0x04, 0x17
        /*004a*/ 	.short	(.L_154 - .L_153)
.L_153:
        /*004c*/ 	.word	0x00000000
        /*0050*/ 	.short	0x0007
        /*0052*/ 	.short	0x0030
        /*0054*/ 	.byte	0x00, 0xf0, 0x11, 0x00


	//----- nvinfo : EIATTR_KPARAM_INFO
	.align		4
.L_154:
        /*0058*/ 	.byte	0x04, 0x17
        /*005a*/ 	.short	(.L_156 - .L_155)
.L_155:
        /*005c*/ 	.word	0x00000000
        /*0060*/ 	.short	0x0006
        /*0062*/ 	.short	0x002c
        /*0064*/ 	.byte	0x00, 0xf0, 0x11, 0x00


	//----- nvinfo : EIATTR_KPARAM_INFO
	.align		4
.L_156:
        /*0068*/ 	.byte	0x04, 0x17
        /*006a*/ 	.short	(.L_158 - .L_157)
.L_157:
        /*006c*/ 	.word	0x00000000
        /*0070*/ 	.short	0x0005
        /*0072*/ 	.short	0x0028
        /*0074*/ 	.byte	0x00, 0xf0, 0x11, 0x00


	//----- nvinfo : EIATTR_KPARAM_INFO
	.align		4
.L_158:
        /*0078*/ 	.byte	0x04, 0x17
        /*007a*/ 	.short	(.L_160 - .L_159)
.L_159:
        /*007c*/ 	.word	0x00000000
        /*0080*/ 	.short	0x0004
        /*0082*/ 	.short	0x0020
        /*0084*/ 	.byte	0x00, 0xf5, 0x21, 0x00


	//----- nvinfo : EIATTR_KPARAM_INFO
	.align		4
.L_160:
        /*0088*/ 	.byte	0x04, 0x17
        /*008a*/ 	.short	(.L_162 - .L_161)
.L_161:
        /*008c*/ 	.word	0x00000000
        /*0090*/ 	.short	0x0003
        /*0092*/ 	.short	0x0018
        /*0094*/ 	.byte	0x00, 0xf5, 0x21, 0x00


	//----- nvinfo : EIATTR_KPARAM_INFO
	.align		4
.L_162:
        /*0098*/ 	.byte	0x04, 0x17
        /*009a*/ 	.short	(.L_164 - .L_163)
.L_163:
        /*009c*/ 	.word	0x00000000
        /*00a0*/ 	.short	0x0002
        /*00a2*/ 	.short	0x0010
        /*00a4*/ 	.byte	0x00, 0xf5, 0x21, 0x00


	//----- nvinfo : EIATTR_KPARAM_INFO
	.align		4
.L_164:
        /*00a8*/ 	.byte	0x04, 0x17
        /*00aa*/ 	.short	(.L_166 - .L_165)
.L_165:
        /*00ac*/ 	.word	0x00000000
        /*00b0*/ 	.short	0x0001
        /*00b2*/ 	.short	0x0008
        /*00b4*/ 	.byte	0x00, 0xf5, 0x21, 0x00


	//----- nvinfo : EIATTR_KPARAM_INFO
	.align		4
.L_166:
        /*00b8*/ 	.byte	0x04, 0x17
        /*00ba*/ 	.short	(.L_168 - .L_167)
.L_167:
        /*00bc*/ 	.word	0x00000000
        /*00c0*/ 	.short	0x0000
        /*00c2*/ 	.short	0x0000
        /*00c4*/ 	.byte	0x00, 0xf5, 0x21, 0x00


	//----- nvinfo : EIATTR_SPARSE_MMA_MASK
	.align		4
.L_168:
        /*00c8*/ 	.byte	0x03, 0x50
        /*00ca*/ 	.short	0x0000


	//----- nvinfo : EIATTR_MAXREG_COUNT
	.align		4
        /*00cc*/ 	.byte	0x03, 0x1b
        /*00ce*/ 	.short	0x00ff


	//----- nvinfo : EIATTR_MERCURY_ISA_VERSION
	.align		4
        /*00d0*/ 	.byte	0x03, 0x5f
        /*00d2*/ 	.short	0x0101


	//----- nvinfo : EIATTR_VRC_CTA_INIT_COUNT
	.align		4
        /*00d4*/ 	.byte	0x02, 0x4a
	.zero		1
	.zero		1


	//----- nvinfo : EIATTR_EXIT_INSTR_OFFSETS
	.align		4
        /*00d8*/ 	.byte	0x04, 0x1c
        /*00da*/ 	.short	(.L_170 - .L_169)


	//   ....[0]....
.L_169:
        /*00dc*/ 	.word	0x00000140


	//   ....[1]....
        /*00e0*/ 	.word	0x00000260


	//   ....[2]....
        /*00e4*/ 	.word	0x00000590


	//----- nvinfo : EIATTR_CBANK_PARAM_SIZE
	.align		4
.L_170:
        /*00e8*/ 	.byte	0x03, 0x19
        /*00ea*/ 	.short	0x0044


	//----- nvinfo : EIATTR_PARAM_CBANK
	.align		4
        /*00ec*/ 	.byte	0x04, 0x0a
        /*00ee*/ 	.short	(.L_172 - .L_171)
	.align		4
.L_171:
        /*00f0*/ 	.word	index@(.nv.constant0._Z10setpartobjP6float2S0_S0_PfS1_iiiiiii)
        /*00f4*/ 	.short	0x0380
        /*00f6*/ 	.short	0x0044


	//----- nvinfo : EIATTR_SW_WAR
	.align		4
.L_172:
        /*00f8*/ 	.byte	0x04, 0x36
        /*00fa*/ 	.short	(.L_174 - .L_173)
.L_173:
        /*00fc*/ 	.word	0x00000008
.L_174:


//--------------------- .nv.info._Z8takepartP6float2S0_S0_PfS1_iiiiiii --------------------------
	.section	.nv.info._Z8takepartP6float2S0_S0_PfS1_iiiiiii,"",@"SHT_CUDA_INFO"
	.sectionflags	@""
	.align	4


	//----- nvinfo : EIATTR_CUDA_API_VERSION
	.align		4
        /*0000*/ 	.byte	0x04, 0x37
        /*0002*/ 	.short	(.L_176 - .L_175)
.L_175:
        /*0004*/ 	.word	0x00000082


	//----- nvinfo : EIATTR_KPARAM_INFO
	.align		4
.L_176:
        /*0008*/ 	.byte	0x04, 0x17
        /*000a*/ 	.short	(.L_178 - .L_177)
.L_177:
        /*000c*/ 	.word	0x00000000
        /*0010*/ 	.short	0x000b
        /*0012*/ 	.short	0x0040
        /*0014*/ 	.byte	0x00, 0xf0, 0x11, 0x00


	//----- nvinfo : EIATTR_KPARAM_INFO
	.align		4
.L_178:
        /*0018*/ 	.byte	0x04, 0x17
        /*001a*/ 	.short	(.L_180 - .L_179)
.L_179:
        /*001c*/ 	.word	0x00000000
        /*0020*/ 	.short	0x000a
        /*0022*/ 	.short	0x003c
        /*0024*/ 	.byte	0x00, 0xf0, 0x11, 0x00


	//----- nvinfo : EIATTR_KPARAM_INFO
	.align		4
.L_180:
        /*0028*/ 	.byte	0x04, 0x17
        /*002a*/ 	.short	(.L_182 - .L_181)
.L_181:
        /*002c*/ 	.word	0x00000000
        /*0030*/ 	.short	0x0009
        /*0032*/ 	.short	0x0038
        /*0034*/ 	.byte	0x00, 0xf0, 0x11, 0x00


	//----- nvinfo : EIATTR_KPARAM_INFO
	.align		4
.L_182:
        /*0038*/ 	.byte	0x04, 0x17
        /*003a*/ 	.short	(.L_184 - .L_183)
.L_183:
        /*003c*/ 	.word	0x00000000
        /*0040*/ 	.short	0x0008
        /*0042*/ 	.short	0x0034
        /*0044*/ 	.byte	0x00, 0xf0, 0x11, 0x00


	//----- nvinfo : EIATTR_KPARAM_INFO
	.align		4
.L_184:
        /*0048*/ 	.byte	0x04, 0x17
        /*004a*/ 	.short	(.L_186 - .L_185)
.L_185:
        /*004c*/ 	.word	0x00000000
        /*0050*/ 	.short	0x0007
        /*0052*/ 	.short	0x0030
        /*0054*/ 	.byte	0x00, 0xf0, 0x11, 0x00


	//----- nvinfo : EIATTR_KPARAM_INFO
	.align		4
.L_186:
        /*0058*/ 	.byte	0x04, 0x17
        /*005a*/ 	.short	(.L_188 - .L_187)
.L_187:
        /*005c*/ 	.word	0x00000000
        /*0060*/ 	.short	0x0006
        /*0062*/ 	.short	0x002c
        /*0064*/ 	.byte	0x00, 0xf0, 0x11, 0x00


	//----- nvinfo : EIATTR_KPARAM_INFO
	.align		4
.L_188:
        /*0068*/ 	.byte	0x04, 0x17
        /*006a*/ 	.short	(.L_190 - .L_189)
.L_189:
        /*006c*/ 	.word	0x00000000
        /*0070*/ 	.short	0x0005
        /*0072*/ 	.short	0x0028
        /*0074*/ 	.byte	0x00, 0xf0, 0x11, 0x00


	//----- nvinfo : EIATTR_KPARAM_INFO
	.align		4
.L_190:
        /*0078*/ 	.byte	0x04, 0x17
        /*007a*/ 	.short	(.L_192 - .L_191)
.L_191:
        /*007c*/ 	.word	0x00000000
        /*0080*/ 	.short	0x0004
        /*0082*/ 	.short	0x0020
        /*0084*/ 	.byte	0x00, 0xf5, 0x21, 0x00


	//----- nvinfo : EIATTR_KPARAM_INFO
	.align		4
.L_192:
        /*0088*/ 	.byte	0x04, 0x17
        /*008a*/ 	.short	(.L_194 - .L_193)
.L_193:
        /*008c*/ 	.word	0x00000000
        /*0090*/ 	.short	0x0003
        /*0092*/ 	.short	0x0018
        /*0094*/ 	.byte	0x00, 0xf5, 0x21, 0x00


	//----- nvinfo : EIATTR_KPARAM_INFO
	.align		4
.L_194:
        /*0098*/ 	.byte	0x04, 0x17
        /*009a*/ 	.short	(.L_196 - .L_195)
.L_195:
        /*009c*/ 	.word	0x00000000
        /*00a0*/ 	.short	0x0002
        /*00a2*/ 	.short	0x0010
        /*00a4*/ 	.byte	0x00, 0xf5, 0x21, 0x00


	//----- nvinfo : EIATTR_KPARAM_INFO
	.align		4
.L_196:
        /*00a8*/ 	.byte	0x04, 0x17
        /*00aa*/ 	.short	(.L_198 - .L_197)
.L_197:
        /*00ac*/ 	.word	0x00000000
        /*00b0*/ 	.short	0x0001
        /*00b2*/ 	.short	0x0008
        /*00b4*/ 	.byte	0x00, 0xf5, 0x21, 0x00


	//----- nvinfo : EIATTR_KPARAM_INFO
	.align		4
.L_198:
        /*00b8*/ 	.byte	0x04, 0x17
        /*00ba*/ 	.short	(.L_200 - .L_199)
.L_199:
        /*00bc*/ 	.word	0x00000000
        /*00c0*/ 	.short	0x0000
        /*00c2*/ 	.short	0x0000
        /*00c4*/ 	.byte	0x00, 0xf5, 0x21, 0x00


	//----- nvinfo : EIATTR_SPARSE_MMA_MASK
	.align		4
.L_200:
        /*00c8*/ 	.byte	0x03, 0x50
        /*00ca*/ 	.short	0x0000


	//----- nvinfo : EIATTR_MAXREG_COUNT
	.align		4
        /*00cc*/ 	.byte	0x03, 0x1b
        /*00ce*/ 	.short	0x00ff


	//----- nvinfo : EIATTR_MERCURY_ISA_VERSION
	.align		4
        /*00d0*/ 	.byte	0x03, 0x5f
        /*00d2*/ 	.short	0x0101


	//----- nvinfo : EIATTR_VRC_CTA_INIT_COUNT
	.align		4
        /*00d4*/ 	.byte	0x02, 0x4a
	.zero		1
	.zero		1


	//----- nvinfo : EIATTR_EXIT_INSTR_OFFSETS
	.align		4
        /*00d8*/ 	.byte	0x04, 0x1c
        /*00da*/ 	.short	(.L_202 - .L_201)


	//   ....[0]....
.L_201:
        /*00dc*/ 	.word	0x00000140


	//   ....[1]....
        /*00e0*/ 	.word	0x00000260


	//   ....[2]....
        /*00e4*/ 	.word	0x00000580


	//----- nvinfo : EIATTR_CBANK_PARAM_SIZE
	.align		4
.L_202:
        /*00e8*/ 	.byte	0x03, 0x19
        /*00ea*/ 	.short	0x0044


	//----- nvinfo : EIATTR_PARAM_CBANK
	.align		4
        /*00ec*/ 	.byte	0x04, 0x0a
        /*00ee*/ 	.short	(.L_204 - .L_203)
	.align		4
.L_203:
        /*00f0*/ 	.word	index@(.nv.constant0._Z8takepartP6float2S0_S0_PfS1_iiiiiii)
        /*00f4*/ 	.short	0x0380
        /*00f6*/ 	.short	0x0044


	//----- nvinfo : EIATTR_SW_WAR
	.align		4
.L_204:
        /*00f8*/ 	.byte	0x04, 0x36
        /*00fa*/ 	.short	(.L_206 - .L_205)
.L_205:
        /*00fc*/ 	.word	0x00000008
.L_206:


//--------------------- .nv.info._Z7mulaobjP6float2S0_S0_PfS1_iiiiiii --------------------------
	.section	.nv.info._Z7mulaobjP6float2S0_S0_PfS1_iiiiiii,"",@"SHT_CUDA_INFO"
	.sectionflags	@""
	.align	4


	//----- nvinfo : EIATTR_CUDA_API_VERSION
	.align		4
        /*0000*/ 	.byte	0x04, 0x37
        /*0002*/ 	.short	(.L_208 - .L_207)
.L_207:
        /*0004*/ 	.word	0x00000082


	//----- nvinfo : EIATTR_KPARAM_INFO
	.align		4
.L_208:
        /*0008*/ 	.byte	0x04, 0x17
        /*000a*/ 	.short	(.L_210 - .L_209)
.L_209:
        /*000c*/ 	.word	0x00000000
        /*0010*/ 	.short	0x000b
        /*0012*/ 	.short	0x0040
        /*0014*/ 	.byte	0x00, 0xf0, 0x11, 0x00


	//----- nvinfo : EIATTR_KPARAM_INFO
	.align		4
.L_210:
        /*0018*/ 	.byte	0x04, 0x17
        /*001a*/ 	.short	(.L_212 - .L_211)
.L_211:
        /*001c*/ 	.word	0x00000000
        /*0020*/ 	.short	0x000a
        /*0022*/ 	.short	0x003c
        /*0024*/ 	.byte	0x00, 0xf0, 0x11, 0x00


	//----- nvinfo : EIATTR_KPARAM_INFO
	.align		4
.L_212:
        /*0028*/ 	.byte	0x04, 0x17
        /*002a*/ 	.short	(.L_214 - .L_213)
.L_213:
        /*002c*/ 	.word	0x00000000
        /*0030*/ 	.short	0x0009
        /*0032*/ 	.short	0x0038
        /*0034*/ 	.byte	0x00, 0xf0, 0x11, 0x00


	//----- nvinfo : EIATTR_KPARAM_INFO
	.align		4
.L_214:
        /*0038*/ 	.byte	0x04, 0x17
        /*003a*/ 	.short	(.L_216 - .L_215)
.L_215:
        /*003c*/ 	.word	0x00000000
        /*0040*/ 	.short	0x0008
        /*0042*/ 	.short	0x0034
        /*0044*/ 	.byte	0x00, 0xf0, 0x11, 0x00


	//----- nvinfo : EIATTR_KPARAM_INFO
	.align		4
.L_216:
        /*0048*/ 	.byte	0x04, 0x17
        /*004a*/ 	.short	(.L_218 - .L_217)
.L_217:
        /*004c*/ 	.word	0x00000000
        /*0050*/ 	.short	0x0007
        /*0052*/ 	.short	0x0030
        /*0054*/ 	.byte	0x00, 0xf0, 0x11, 0x00


	//----- nvinfo : EIATTR_KPARAM_INFO
	.align		4
.L_218:
        /*0058*/ 	.byte	0x04, 0x17
        /*005a*/ 	.short	(.L_220 - .L_219)
.L_219:
        /*005c*/ 	.word	0x00000000
        /*0060*/ 	.short	0x0006
        /*0062*/ 	.short	0x002c
        /*0064*/ 	.byte	0x00, 0xf0, 0x11, 0x00


	//----- nvinfo : EIATTR_KPARAM_INFO
	.align		4
.L_220:
        /*0068*/ 	.byte	0x04, 0x17
        /*006a*/ 	.short	(.L_222 - .L_221)
.L_221:
        /*006c*/ 	.word	0x00000000
        /*0070*/ 	.short	0x0005
        /*0072*/ 	.short	0x0028
        /*0074*/ 	.byte	0x00, 0xf0, 0x11, 0x00


	//----- nvinfo : EIATTR_KPARAM_INFO
	.align		4
.L_222:
        /*0078*/ 	.byte	0x04, 0x17
        /*007a*/ 	.short	(.L_224 - .L_223)
.L_223:
        /*007c*/ 	.word	0x00000000
        /*0080*/ 	.short	0x0004
        /*0082*/ 	.short	0x0020
        /*0084*/ 	.byte	0x00, 0xf5, 0x21, 0x00


	//----- nvinfo : EIATTR_KPARAM_INFO
	.align		4
.L_224:
        /*0088*/ 	.byte	0x04, 0x17
        /*008a*/ 	.short	(.L_226 - .L_225)
.L_225:
        /*008c*/ 	.word	0x00000000
        /*0090*/ 	.short	0x0003
        /*0092*/ 	.short	0x0018
        /*0094*/ 	.byte	0x00, 0xf5, 0x21, 0x00


	//----- nvinfo : EIATTR_KPARAM_INFO
	.align		4
.L_226:
        /*0098*/ 	.byte	0x04, 0x17
        /*009a*/ 	.short	(.L_228 - .L_227)
.L_227:
        /*009c*/ 	.word	0x00000000
        /*00a0*/ 	.short	0x0002
        /*00a2*/ 	.short	0x0010
        /*00a4*/ 	.byte	0x00, 0xf5, 0x21, 0x00


	//----- nvinfo : EIATTR_KPARAM_INFO
	.align		4
.L_228:
        /*00a8*/ 	.byte	0x04, 0x17
        /*00aa*/ 	.short	(.L_230 - .L_229)
.L_229:
        /*00ac*/ 	.word	0x00000000
        /*00b0*/ 	.short	0x0001
        /*00b2*/ 	.short	0x0008
        /*00b4*/ 	.byte	0x00, 0xf5, 0x21, 0x00


	//----- nvinfo : EIATTR_KPARAM_INFO
	.align		4
.L_230:
        /*00b8*/ 	.byte	0x04, 0x17
        /*00ba*/ 	.short	(.L_232 - .L_231)
.L_231:
        /*00bc*/ 	.word	0x00000000
        /*00c0*/ 	.short	0x0000
        /*00c2*/ 	.short	0x0000
        /*00c4*/ 	.byte	0x00, 0xf5, 0x21, 0x00


	//----- nvinfo : EIATTR_SPARSE_MMA_MASK
	.align		4
.L_232:
        /*00c8*/ 	.byte	0x03, 0x50
        /*00ca*/ 	.short	0x0000


	//----- nvinfo : EIATTR_MAXREG_COUNT
	.align		4
        /*00cc*/ 	.byte	0x03, 0x1b
        /*00ce*/ 	.short	0x00ff


	//----- nvinfo : EIATTR_MERCURY_ISA_VERSION
	.align		4
        /*00d0*/ 	.byte	0x03, 0x5f
        /*00d2*/ 	.short	0x0101


	//----- nvinfo : EIATTR_VRC_CTA_INIT_COUNT
	.align		4
        /*00d4*/ 	.byte	0x02, 0x4a
	.zero		1
	.zero		1


	//----- nvinfo : EIATTR_EXIT_INSTR_OFFSETS
	.align		4
        /*00d8*/ 	.byte	0x04, 0x1c
        /*00da*/ 	.short	(.L_234 - .L_233)


	//   ....[0]....
.L_233:
        /*00dc*/ 	.word	0x00000140


	//   ....[1]....
        /*00e0*/ 	.word	0x00000260


	//   ....[2]....
        /*00e4*/ 	.word	0x00000770


	//----- nvinfo : EIATTR_CRS_STACK_SIZE
	.align		4
.L_234:
        /*00e8*/ 	.byte	0x04, 0x1e
        /*00ea*/ 	.short	(.L_236 - .L_235)
.L_235:
        /*00ec*/ 	.word	0x00000000


	//----- nvinfo : EIATTR_CBANK_PARAM_SIZE
	.align		4
.L_236:
        /*00f0*/ 	.byte	0x03, 0x19
        /*00f2*/ 	.short	0x0044


	//----- nvinfo : EIATTR_PARAM_CBANK
	.align		4
        /*00f4*/ 	.byte	0x04, 0x0a
        /*00f6*/ 	.short	(.L_238 - .L_237)
	.align		4
.L_237:
        /*00f8*/ 	.word	index@(.nv.constant0._Z7mulaobjP6float2S0_S0_PfS1_iiiiiii)
        /*00fc*/ 	.short	0x0380
        /*00fe*/ 	.short	0x0044


	//----- nvinfo : EIATTR_SW_WAR
	.align		4
.L_238:
        /*0100*/ 	.byte	0x04, 0x36
        /*0102*/ 	.short	(.L_240 - .L_239)
.L_239:
        /*0104*/ 	.word	0x00000008
.L_240:


//--------------------- .nv.info._Z9mulaprobeP6float2S0_S0_PfS1_iiiiiii --------------------------
	.section	.nv.info._Z9mulaprobeP6float2S0_S0_PfS1_iiiiiii,"",@"SHT_CUDA_INFO"
	.sectionflags	@""
	.align	4


	//----- nvinfo : EIATTR_CUDA_API_VERSION
	.align		4
        /*0000*/ 	.byte	0x04, 0x37
        /*0002*/ 	.short	(.L_242 - .L_241)
.L_241:
        /*0004*/ 	.word	0x00000082


	//----- nvinfo : EIATTR_KPARAM_INFO
	.align		4
.L_242:
        /*0008*/ 	.byte	0x04, 0x17
        /*000a*/ 	.short	(.L_244 - .L_243)
.L_243:
        /*000c*/ 	.word	0x00000000
        /*0010*/ 	.short	0x000b
        /*0012*/ 	.short	0x0040
        /*0014*/ 	.byte	0x00, 0xf0, 0x11, 0x00


	//----- nvinfo : EIATTR_KPARAM_INFO
	.align		4
.L_244:
        /*0018*/ 	.byte	0x04, 0x17
        /*001a*/ 	.short	(.L_246 - .L_245)
.L_245:
        /*001c*/ 	.word	0x00000000
        /*0020*/ 	.short	0x000a
        /*0022*/ 	.short	0x003c
        /*0024*/ 	.byte	0x00, 0xf0, 0x11, 0x00


	//----- nvinfo : EIATTR_KPARAM_INFO
	.align		4
.L_246:
        /*0028*/ 	.byte	0x04, 0x17
        /*002a*/ 	.short	(.L_248 - .L_247)
.L_247:
        /*002c*/ 	.word	0x00000000
        /*0030*/ 	.short	0x0009
        /*0032*/ 	.short	0x0038
        /*0034*/ 	.byte	0x00, 0xf0, 0x11, 0x00


	//----- nvinfo : EIATTR_KPARAM_INFO
	.align		4
.L_248:
        /*0038*/ 	.byte	0x04, 0x17
        /*003a*/ 	.short	(.L_250 - .L_249)
.L_249:
        /*003c*/ 	.word	0x00000000
        /*0040*/ 	.short	0x0008
        /*0042*/ 	.short	0x0034
        /*0044*/ 	.byte	0x00, 0xf0, 0x11, 0x00


	//----- nvinfo : EIATTR_KPARAM_INFO
	.align		4
.L_250:
        /*0048*/ 	.byte	0x04, 0x17
        /*004a*/ 	.short	(.L_252 - .L_251)
.L_251:
        /*004c*/ 	.word	0x00000000
        /*0050*/ 	.short	0x0007
        /*0052*/ 	.short	0x0030
        /*0054*/ 	.byte	0x00, 0xf0, 0x11, 0x00


	//----- nvinfo : EIATTR_KPARAM_INFO
	.align		4
.L_252:
        /*0058*/ 	.byte	0x04, 0x17
        /*005a*/ 	.short	(.L_254 - .L_253)
.L_253:
        /*005c*/ 	.word	0x00000000
        /*0060*/ 	.short	0x0006
        /*0062*/ 	.short	0x002c
        /*0064*/ 	.byte	0x00, 0xf0, 0x11, 0x00


	//----- nvinfo : EIATTR_KPARAM_INFO
	.align		4
.L_254:
        /*0068*/ 	.byte	0x04, 0x17
        /*006a*/ 	.short	(.L_256 - .L_255)
.L_255:
        /*006c*/ 	.word	0x00000000
        /*0070*/ 	.short	0x0005
        /*0072*/ 	.short	0x0028
        /*0074*/ 	.byte	0x00, 0xf0, 0x11, 0x00


	//----- nvinfo : EIATTR_KPARAM_INFO
	.align		4
.L_256:
        /*0078*/ 	.byte	0x04, 0x17
        /*007a*/ 	.short	(.L_258 - .L_257)
.L_257:
        /*007c*/ 	.word	0x00000000
        /*0080*/ 	.short	0x0004
        /*0082*/ 	.short	0x0020
        /*0084*/ 	.byte	0x00, 0xf5, 0x21, 0x00


	//----- nvinfo : EIATTR_KPARAM_INFO
	.align		4
.L_258:
        /*0088*/ 	.byte	0x04, 0x17
        /*008a*/ 	.short	(.L_260 - .L_259)
.L_259:
        /*008c*/ 	.word	0x00000000
        /*0090*/ 	.short	0x0003
        /*0092*/ 	.short	0x0018
        /*0094*/ 	.byte	0x00, 0xf5, 0x21, 0x00


	//----- nvinfo : EIATTR_KPARAM_INFO
	.align		4
.L_260:
        /*0098*/ 	.byte	0x04, 0x17
        /*009a*/ 	.short	(.L_262 - .L_261)
.L_261:
        /*009c*/ 	.word	0x00000000
        /*00a0*/ 	.short	0x0002
        /*00a2*/ 	.short	0x0010
        /*00a4*/ 	.byte	0x00, 0xf5, 0x21, 0x00


	//----- nvinfo : EIATTR_KPARAM_INFO
	.align		4
.L_262:
        /*00a8*/ 	.byte	0x04, 0x17
        /*00aa*/ 	.short	(.L_264 - .L_263)
.L_263:
        /*00ac*/ 	.word	0x00000000
        /*00b0*/ 	.short	0x0001
        /*00b2*/ 	.short	0x0008
        /*00b4*/ 	.byte	0x00, 0xf5, 0x21, 0x00


	//----- nvinfo : EIATTR_KPARAM_INFO
	.align		4
.L_264:
        /*00b8*/ 	.byte	0x04, 0x17
        /*00ba*/ 	.short	(.L_266 - .L_265)
.L_265:
        /*00bc*/ 	.word	0x00000000
        /*00c0*/ 	.short	0x0000
        /*00c2*/ 	.short	0x0000
        /*00c4*/ 	.byte	0x00, 0xf5, 0x21, 0x00


	//----- nvinfo : EIATTR_SPARSE_MMA_MASK
	.align		4
.L_266:
        /*00c8*/ 	.byte	0x03, 0x50
        /*00ca*/ 	.short	0x0000


	//----- nvinfo : EIATTR_MAXREG_COUNT
	.align		4
        /*00cc*/ 	.byte	0x03, 0x1b
        /*00ce*/ 	.short	0x00ff


	//----- nvinfo : EIATTR_MERCURY_ISA_VERSION
	.align		4
        /*00d0*/ 	.byte	0x03, 0x5f
        /*00d2*/ 	.short	0x0101


	//----- nvinfo : EIATTR_VRC_CTA_INIT_COUNT
	.align		4
        /*00d4*/ 	.byte	0x02, 0x4a
	.zero		1
	.zero		1


	//----- nvinfo : EIATTR_EXIT_INSTR_OFFSETS
	.align		4
        /*00d8*/ 	.byte	0x04, 0x1c
        /*00da*/ 	.short	(.L_268 - .L_267)


	//   ....[0]....
.L_267:
        /*00dc*/ 	.word	0x00000140


	//   ....[1]....
        /*00e0*/ 	.word	0x00000260


	//   ....[2]....
        /*00e4*/ 	.word	0x00000730


	//----- nvinfo : EIATTR_CRS_STACK_SIZE
	.align		4
.L_268:
        /*00e8*/ 	.byte	0x04, 0x1e
        /*00ea*/ 	.short	(.L_270 - .L_269)
.L_269:
        /*00ec*/ 	.word	0x00000000


	//----- nvinfo : EIATTR_CBANK_PARAM_SIZE
	.align		4
.L_270:
        /*00f0*/ 	.byte	0x03, 0x19
        /*00f2*/ 	.short	0x0044


	//----- nvinfo : EIATTR_PARAM_CBANK
	.align		4
        /*00f4*/ 	.byte	0x04, 0x0a
        /*00f6*/ 	.short	(.L_272 - .L_271)
	.align		4
.L_271:
        /*00f8*/ 	.word	index@(.nv.constant0._Z9mulaprobeP6float2S0_S0_PfS1_iiiiiii)
        /*00fc*/ 	.short	0x0380
        /*00fe*/ 	.short	0x0044


	//----- nvinfo : EIATTR_SW_WAR
	.align		4
.L_272:
        /*0100*/ 	.byte	0x04, 0x36
        /*0102*/ 	.short	(.L_274 - .L_273)
.L_273:
        /*0104*/ 	.word	0x00000008
.L_274:


//--------------------- .nv.info._Z8mulprobeP6float2S0_S0_PfS1_iiiiiii --------------------------
	.section	.nv.info._Z8mulprobeP6float2S0_S0_PfS1_iiiiiii,"",@"SHT_CUDA_INFO"
	.sectionflags	@""
	.align	4


	//----- nvinfo : EIATTR_CUDA_API_VERSION
	.align		4
        /*0000*/ 	.byte	0x04, 0x37
        /*0002*/ 	.short	(.L_276 - .L_275)
.L_275:
        /*0004*/ 	.word	0x00000082


	//----- nvinfo : EIATTR_KPARAM_INFO
	.align		4
.L_276:
        /*0008*/ 	.byte	0x04, 0x17
        /*000a*/ 	.short	(.L_278 - .L_277)
.L_277:
        /*000c*/ 	.word	0x00000000
        /*0010*/ 	.short	0x000b
        /*0012*/ 	.short	0x0040
        /*0014*/ 	.byte	0x00, 0xf0, 0x11, 0x00


	//----- nvinfo : EIATTR_KPARAM_INFO
	.align		4
.L_278:
        /*0018*/ 	.byte	0x04, 0x17
        /*001a*/ 	.short	(.L_280 - .L_279)
.L_279:
        /*001c*/ 	.word	0x00000000
        /*0020*/ 	.short	0x000a
        /*0022*/ 	.short	0x003c
        /*0024*/ 	.byte	0x00, 0xf0, 0x11, 0x00


	//----- nvinfo : EIATTR_KPARAM_INFO
	.align		4
.L_280:
        /*0028*/ 	.byte	0x04, 0x17
        /*002a*/ 	.short	(.L_282 - .L_281)
.L_281:
        /*002c*/ 	.word	0x00000000
        /*0030*/ 	.short	0x0009
        /*0032*/ 	.short	0x0038
        /*0034*/ 	.byte	0x00, 0xf0, 0x11, 0x00


	//----- nvinfo : EIATTR_KPARAM_INFO
	.align		4
.L_282:
        /*0038*/ 	.byte	0x04, 0x17
        /*003a*/ 	.short	(.L_284 - .L_283)
.L_283:
        /*003c*/ 	.word	0x00000000
        /*0040*/ 	.short	0x0008
        /*0042*/ 	.short	0x0034
        /*0044*/ 	.byte	0x00, 0xf0, 0x11, 0x00


	//----- nvinfo : EIATTR_KPARAM_INFO
	.align		4
.L_284:
        /*0048*/ 	.byte	0x04, 0x17
        /*004a*/ 	.short	(.L_286 - .L_285)
.L_285:
        /*004c*/ 	.word	0x00000000
        /*0050*/ 	.short	0x0007
        /*0052*/ 	.short	0x0030
        /*0054*/ 	.byte	0x00, 0xf0, 0x11, 0x00


	//----- nvinfo : EIATTR_KPARAM_INFO
	.align		4
.L_286:
        /*0058*/ 	.byte	0x04, 0x17
        /*005a*/ 	.short	(.L_288 - .L_287)
.L_287:
        /*005c*/ 	.word	0x00000000
        /*0060*/ 	.short	0x0006
        /*0062*/ 	.short	0x002c
        /*0064*/ 	.byte	0x00, 0xf0, 0x11, 0x00


	//----- nvinfo : EIATTR_KPARAM_INFO
	.align		4
.L_288:
        /*0068*/ 	.byte	0x04, 0x17
        /*006a*/ 	.short	(.L_290 - .L_289)
.L_289:
        /*006c*/ 	.word	0x00000000
        /*0070*/ 	.short	0x0005
        /*0072*/ 	.short	0x0028
        /*0074*/ 	.byte	0x00, 0xf0, 0x11, 0x00


	//----- nvinfo : EIATTR_KPARAM_INFO
	.align		4
.L_290:
        /*0078*/ 	.byte	0x04, 0x17
        /*007a*/ 	.short	(.L_292 - .L_291)
.L_291:
        /*007c*/ 	.word	0x00000000
        /*0080*/ 	.short	0x0004
        /*0082*/ 	.short	0x0020
        /*0084*/ 	.byte	0x00, 0xf5, 0x21, 0x00


	//----- nvinfo : EIATTR_KPARAM_INFO
	.align		4
.L_292:
        /*0088*/ 	.byte	0x04, 0x17
        /*008a*/ 	.short	(.L_294 - .L_293)
.L_293:
        /*008c*/ 	.word	0x00000000
        /*0090*/ 	.short	0x0003
        /*0092*/ 	.short	0x0018
        /*0094*/ 	.byte	0x00, 0xf5, 0x21, 0x00


	//----- nvinfo : EIATTR_KPARAM_INFO
	.align		4
.L_294:
        /*0098*/ 	.byte	0x04, 0x17
        /*009a*/ 	.short	(.L_296 - .L_295)
.L_295:
        /*009c*/ 	.word	0x00000000
        /*00a0*/ 	.short	0x0002
        /*00a2*/ 	.short	0x0010
        /*00a4*/ 	.byte	0x00, 0xf5, 0x21, 0x00


	//----- nvinfo : EIATTR_KPARAM_INFO
	.align		4
.L_296:
        /*00a8*/ 	.byte	0x04, 0x17
        /*00aa*/ 	.short	(.L_298 - .L_297)
.L_297:
        /*00ac*/ 	.word	0x00000000
        /*00b0*/ 	.short	0x0001
        /*00b2*/ 	.short	0x0008
        /*00b4*/ 	.byte	0x00, 0xf5, 0x21, 0x00


	//----- nvinfo : EIATTR_KPARAM_INFO
	.align		4
.L_298:
        /*00b8*/ 	.byte	0x04, 0x17
        /*00ba*/ 	.short	(.L_300 - .L_299)
.L_299:
        /*00bc*/ 	.word	0x00000000
        /*00c0*/ 	.short	0x0000
        /*00c2*/ 	.short	0x0000
        /*00c4*/ 	.byte	0x00, 0xf5, 0x21, 0x00


	//----- nvinfo : EIATTR_SPARSE_MMA_MASK
	.align		4
.L_300:
        /*00c8*/ 	.byte	0x03, 0x50
        /*00ca*/ 	.short	0x0000


	//----- nvinfo : EIATTR_MAXREG_COUNT
	.align		4
        /*00cc*/ 	.byte	0x03, 0x1b
        /*00ce*/ 	.short	0x00ff


	//----- nvinfo : EIATTR_MERCURY_ISA_VERSION
	.align		4
        /*00d0*/ 	.byte	0x03, 0x5f
        /*00d2*/ 	.short	0x0101


	//----- nvinfo : EIATTR_VRC_CTA_INIT_COUNT
	.align		4
        /*00d4*/ 	.byte	0x02, 0x4a
	.zero		1
	.zero		1


	//----- nvinfo : EIATTR_EXIT_INSTR_OFFSETS
	.align		4
        /*00d8*/ 	.byte	0x04, 0x1c
        /*00da*/ 	.short	(.L_302 - .L_301)


	//   ....[0]....
.L_301:
        /*00dc*/ 	.word	0x00000140


	//   ....[1]....
        /*00e0*/ 	.word	0x00000630


	//----- nvinfo : EIATTR_CRS_STACK_SIZE
	.align		4
.L_302:
        /*00e4*/ 	.byte	0x04, 0x1e
        /*00e6*/ 	.short	(.L_304 - .L_303)
.L_303:
        /*00e8*/ 	.word	0x00000000


	//----- nvinfo : EIATTR_CBANK_PARAM_SIZE
	.align		4
.L_304:
        /*00ec*/ 	.byte	0x03, 0x19
        /*00ee*/ 	.short	0x0044


	//----- nvinfo : EIATTR_PARAM_CBANK
	.align		4
        /*00f0*/ 	.byte	0x04, 0x0a
        /*00f2*/ 	.short	(.L_306 - .L_305)
	.align		4
.L_305:
        /*00f4*/ 	.word	index@(.nv.constant0._Z8mulprobeP6float2S0_S0_PfS1_iiiiiii)
        /*00f8*/ 	.short	0x0380
        /*00fa*/ 	.short	0x0044


	//----- nvinfo : EIATTR_SW_WAR
	.align		4
.L_306:
        /*00fc*/ 	.byte	0x04, 0x36
        /*00fe*/ 	.short	(.L_308 - .L_307)
.L_307:
        /*0100*/ 	.word	0x00000008
.L_308:


//--------------------- .nv.callgraph             --------------------------
	.section	.nv.callgraph,"",@"SHT_CUDA_CALLGRAPH"
	.align	4
	.sectionentsize	8
	.align		4
        /*0000*/ 	.word	0x00000000
	.align		4
        /*0004*/ 	.word	0xffffffff
	.align		4
        /*0008*/ 	.word	0x00000000
	.align		4
        /*000c*/ 	.word	0xfffffffe
	.align		4
        /*0010*/ 	.word	0x00000000
	.align		4
        /*0014*/ 	.word	0xfffffffd
	.align		4
        /*0018*/ 	.word	0x00000000
	.align		4
        /*001c*/ 	.word	0xfffffffc


//--------------------- .nv.constant4             --------------------------
	.section	.nv.constant4,"a",@progbits
	.align	8
	.align		8
.nv.constant4:
        /*0000*/ 	.dword	__cudart_i2opi_f


//--------------------- .text._Z6shiftsP6float2S0_S0_iiii --------------------------
	.section	.text._Z6shiftsP6float2S0_S0_iiii,"ax",@progbits
	.align	128
        .global         _Z6shiftsP6float2S0_S0_iiii
        .type           _Z6shiftsP6float2S0_S0_iiii,@function
        .size           _Z6shiftsP6float2S0_S0_iiii,(.L_x_57 - _Z6shiftsP6float2S0_S0_iiii)
        .other          _Z6shiftsP6float2S0_S0_iiii,@"STO_CUDA_ENTRY STV_DEFAULT"
_Z6shiftsP6float2S0_S0_iiii:
.text._Z6shiftsP6float2S0_S0_iiii:
[----:B------:R-:W-:Y:S01]  /*0000*/  LDC R1, c[0x0][0x37c] ;  /* 0x0000df00ff017b82 */ /* 0x000fe20000000800 */
[----:B------:R-:W0:Y:S01]  /*0010*/  S2R R4, SR_CTAID.Y ;  /* 0x0000000000047919 */ /* 0x000e220000002600 */
[----:B------:R-:W1:Y:S01]  /*0020*/  LDCU UR4, c[0x0][0x360] ;  /* 0x00006c00ff0477ac */ /* 0x000e620008000800 */
[----:B------:R-:W0:Y:S01]  /*0030*/  S2R R3, SR_TID.Y ;  /* 0x0000000000037919 */ /* 0x000e220000002200 */
[----:B------:R-:W0:Y:S01]  /*0040*/  LDCU UR5, c[0x0][0x364] ;  /* 0x00006c80ff0577ac */ /* 0x000e220008000800 */
[----:B------:R-:W1:Y:S01]  /*0050*/  S2R R5, SR_CTAID.X ;  /* 0x0000000000057919 */ /* 0x000e620000002500 */
[----:B------:R-:W2:Y:S01]  /*0060*/  LDCU.64 UR8, c[0x0][0x398] ;  /* 0x00007300ff0877ac */ /* 0x000ea20008000a00 */
[----:B------:R-:W1:Y:S01]  /*0070*/  S2R R0, SR_TID.X ;  /* 0x0000000000007919 */ /* 0x000e620000002100 */
[----:B------:R-:W3:Y:S01]  /*0080*/  LDCU UR6, c[0x0][0x368] ;  /* 0x00006d00ff0677ac */ /* 0x000ee20008000800 */
[----:B------:R-:W3:Y:S01]  /*0090*/  S2R R7, SR_CTAID.Z ;  /* 0x0000000000077919 */ /* 0x000ee20000002700 */
[----:B------:R-:W4:Y:S01]  /*00a0*/  LDCU UR7, c[0x0][0x3a0] ;  /* 0x00007400ff0777ac */ /* 0x000f220008000800 */
[----:B------:R-:W3:Y:S01]  /*00b0*/  S2R R2, SR_TID.Z ;  /* 0x0000000000027919 */ /* 0x000ee20000002300 */
[----:B0-----:R-:W-:-:S05]  /*00c0*/  IMAD R4, R4, UR5, R3 ;  /* 0x0000000504047c24 */ /* 0x001fca000f8e0203 */
[----:B--2---:R-:W-:Y:S01]  /*00d0*/  ISETP.GE.AND P0, PT, R4, UR9, PT ;  /* 0x0000000904007c0c */ /* 0x004fe2000bf06270 */
[----:B-1----:R-:W-:-:S05]  /*00e0*/  IMAD R5, R5, UR4, R0 ;  /* 0x0000000405057c24 */ /* 0x002fca000f8e0200 */
[----:B----4-:R-:W-:Y:S01]  /*00f0*/  ISETP.GE.OR P0, PT, R5, UR7, P0 ;  /* 0x0000000705007c0c */ /* 0x010fe20008706670 */
[----:B---3--:R-:W-:-:S05]  /*0100*/  IMAD R7, R7, UR6, R2 ;  /* 0x0000000607077c24 */ /* 0x008fca000f8e0202 */
[----:B------:R-:W-:-:S13]  /*0110*/  ISETP.GE.OR P0, PT, R7, UR8, P0 ;  /* 0x0000000807007c0c */ /* 0x000fda0008706670 */
[----:B------:R-:W-:Y:S05]  /*0120*/  @P0 EXIT ;  /* 0x000000000000094d */ /* 0x000fea0003800000 */
[----:B------:R-:W0:Y:S01]  /*0130*/  LDC.64 R8, c[0x0][0x388] ;  /* 0x0000e200ff087b82 */ /* 0x000e220000000a00 */
[----:B------:R-:W1:Y:S01]  /*0140*/  LDCU.64 UR4, c[0x0][0x358] ;  /* 0x00006b00ff0477ac */ /* 0x000e620008000a00 */
[----:B------:R-:W-:Y:S01]  /*0150*/  IMAD R4, R7, UR9, R4 ;  /* 0x0000000907047c24 */ /* 0x000fe2000f8e0204 */
[----:B------:R-:W2:Y:S03]  /*0160*/  LDCU UR6, c[0x0][0x3a4] ;  /* 0x00007480ff0677ac */ /* 0x000ea60008000800 */
[C---:B------:R-:W-:Y:S02]  /*0170*/  IMAD R5, R4.reuse, UR7, R5 ;  /* 0x0000000704057c24 */ /* 0x040fe4000f8e0205 */
[----:B------:R-:W3:Y:S01]  /*0180*/  LDC.64 R2, c[0x0][0x380] ;  /* 0x0000e000ff027b82 */ /* 0x000ee20000000a00 */
[----:B0-----:R-:W-:-:S05]  /*0190*/  IMAD.WIDE.U32 R8, R4, 0x8, R8 ;  /* 0x0000000804087825 */ /* 0x001fca00078e0008 */
[----:B-1----:R-:W4:Y:S01]  /*01a0*/  LDG.E.64 R10, desc[UR4][R8.64] ;  /* 0x00000004080a7981 */ /* 0x002f22000c1e1b00 */
[----:B---3--:R-:W-:-:S05]  /*01b0*/  IMAD.WIDE R2, R5, 0x8, R2 ;  /* 0x0000000805027825 */ /* 0x008fca00078e0202 */
[----:B------:R-:W4:Y:S02]  /*01c0*/  LDG.E.64 R6, desc[UR4][R2.64] ;  /* 0x0000000402067981 */ /* 0x000f24000c1e1b00 */
[----:B----4-:R-:W-:-:S04]  /*01d0*/  FMUL R5, R7, R11 ;  /* 0x0000000b07057220 */ /* 0x010fc80000400000 */
[----:B------:R-:W-:-:S05]  /*01e0*/  FFMA R5, R6, R10, -R5 ;  /* 0x0000000a06057223 */ /* 0x000fca0000000805 */
[----:B------:R0:W-:Y:S04]  /*01f0*/  STG.E desc[UR4][R2.64], R5 ;  /* 0x0000000502007986 */ /* 0x0001e8000c101904 */
[----:B------:R-:W3:Y:S02]  /*0200*/  LDG.E R0, desc[UR4][R8.64] ;  /* 0x0000000408007981 */ /* 0x000ee4000c1e1900 */
[----:B---3--:R-:W-:Y:S01]  /*0210*/  FMUL R7, R7, R0 ;  /* 0x0000000007077220 */ /* 0x008fe20000400000 */
[----:B--2---:R-:W-:-:S03]  /*0220*/  I2FP.F32.S32 R0, UR6 ;  /* 0x0000000600007c45 */ /* 0x004fc60008201400 */
[----:B------:R-:W-:Y:S01]  /*0230*/  FFMA R6, R6, R11, R7 ;  /* 0x0000000b06067223 */ /* 0x000fe20000000007 */
[----:B------:R-:W-:-:S04]  /*0240*/  IADD3 R7, PT, PT, R0, 0x1800000, RZ ;  /* 0x0180000000077810 */ /* 0x000fc80007ffe0ff */
[----:B------:R0:W-:Y:S01]  /*0250*/  STG.E desc[UR4][R2.64+0x4], R6 ;  /* 0x0000040602007986 */ /* 0x0001e2000c101904 */
[----:B------:R-:W-:-:S04]  /*0260*/  LOP3.LUT R7, R7, 0x7f800000, RZ, 0xc0, !PT ;  /* 0x7f80000007077812 */ /* 0x000fc800078ec0ff */
[----:B------:R-:W-:-:S13]  /*0270*/  ISETP.GT.U32.AND P0, PT, R7, 0x1ffffff, PT ;  /* 0x01ffffff0700780c */ /* 0x000fda0003f04070 */
[----:B0-----:R-:W-:Y:S05]  /*0280*/  @P0 BRA `(.L_x_0) ;  /* 0x00000000000c0947 */ /* 0x001fea0003800000 */
[----:B------:R-:W-:-:S07]  /*0290*/  MOV R8, 0x2b0 ;  /* 0x000002b000087802 */ /* 0x000fce0000000f00 */
[----:B------:R-:W-:Y:S05]  /*02a0*/  CALL.REL.NOINC `($__internal_0_$__cuda_sm20_rcp_rn_f32_slowpath) ;  /* 0x0000000000487944 */ /* 0x000fea0003c00000 */
[----:B------:R-:W-:Y:S05]  /*02b0*/  BRA `(.L_x_1) ;  /* 0x0000000000107947 */ /* 0x000fea0003800000 */
.L_x_0:
[----:B------:R-:W0:Y:S02]  /*02c0*/  MUFU.RCP R7, R0 ;  /* 0x0000000000077308 */ /* 0x000e240000001000 */
[----:B0-----:R-:W-:-:S04]  /*02d0*/  FFMA R8, R0, R7, -1 ;  /* 0xbf80000000087423 */ /* 0x001fc80000000007 */
[----:B------:R-:W-:-:S04]  /*02e0*/  FADD.FTZ R8, -R8, -RZ ;  /* 0x800000ff08087221 */ /* 0x000fc80000010100 */
[----:B------:R-:W-:-:S07]  /*02f0*/  FFMA R7, R7, R8, R7 ;  /* 0x0000000807077223 */ /* 0x000fce0000000007 */
.L_x_1:
[----:B------:R-:W0:Y:S02]  /*0300*/  LDC.64 R8, c[0x0][0x390] ;  /* 0x0000e400ff087b82 */ /* 0x000e240000000a00 */
[----:B0-----:R-:W-:-:S05]  /*0310*/  IMAD.WIDE.U32 R8, R4, 0x8, R8 ;  /* 0x0000000804087825 */ /* 0x001fca00078e0008 */
[----:B------:R-:W2:Y:S02]  /*0320*/  LDG.E.64 R10, desc[UR4][R8.64] ;  /* 0x00000004080a7981 */ /* 0x000ea4000c1e1b00 */
[----:B--2---:R-:W-:-:S04]  /*0330*/  FMUL R0, R6, R11 ;  /* 0x0000000b06007220 */ /* 0x004fc80000400000 */
[----:B------:R-:W-:-:S04]  /*0340*/  FFMA R0, R5, R10, -R0 ;  /* 0x0000000a05007223 */ /* 0x000fc80000000800 */
[----:B------:R-:W-:-:S05]  /*0350*/  FMUL R13, R0, R7 ;  /* 0x00000007000d7220 */ /* 0x000fca0000400000 */
[----:B------:R-:W-:Y:S04]  /*0360*/  STG.E desc[UR4][R2.64], R13 ;  /* 0x0000000d02007986 */ /* 0x000fe8000c101904 */
[----:B------:R-:W2:Y:S01]  /*0370*/  LDG.E R15, desc[UR4][R8.64] ;  /* 0x00000004080f7981 */ /* 0x000ea2000c1e1900 */
[----:B------:R-:W-:-:S04]  /*0380*/  FMUL R5, R5, R11 ;  /* 0x0000000b05057220 */ /* 0x000fc80000400000 */
[----:B--2---:R-:W-:-:S04]  /*0390*/  FFMA R6, R6, R15, R5 ;  /* 0x0000000f06067223 */ /* 0x004fc80000000005 */
[----:B------:R-:W-:-:S05]  /*03a0*/  FMUL R7, R6, R7 ;  /* 0x0000000706077220 */ /* 0x000fca0000400000 */
[----:B------:R-:W-:Y:S01]  /*03b0*/  STG.E desc[UR4][R2.64+0x4], R7 ;  /* 0x0000040702007986 */ /* 0x000fe2000c101904 */
[----:B------:R-:W-:Y:S05]  /*03c0*/  EXIT ;  /* 0x000000000000794d */ /* 0x000fea0003800000 */
        .weak           $__internal_0_$__cuda_sm20_rcp_rn_f32_slowpath
        .type           $__internal_0_$__cuda_sm20_rcp_rn_f32_slowpath,@function
        .size           $__internal_0_$__cuda_sm20_rcp_rn_f32_slowpath,(.L_x_57 - $__internal_0_$__cuda_sm20_rcp_rn_f32_slowpath)
$__internal_0_$__cuda_sm20_rcp_rn_f32_slowpath:
[----:B------:R-:W-:-:S04]  /*03d0*/  SHF.L.U32 R7, R0, 0x1, RZ ;  /* 0x0000000100077819 */ /* 0x000fc800000006ff */
[----:B------:R-:W-:-:S04]  /*03e0*/  SHF.R.U32.HI R7, RZ, 0x18, R7 ;  /* 0x00000018ff077819 */ /* 0x000fc80000011607 */
[----:B------:R-:W-:-:S13]  /*03f0*/  ISETP.NE.U32.AND P0, PT, R7, RZ, PT ;  /* 0x000000ff0700720c */ /* 0x000fda0003f05070 */
[----:B------:R-:W-:Y:S05]  /*0400*/  @P0 BRA `(.L_x_2) ;  /* 0x00000000002c0947 */ /* 0x000fea0003800000 */
[----:B------:R-:W-:-:S05]  /*0410*/  IMAD.SHL.U32 R7, R0, 0x2, RZ ;  /* 0x0000000200077824 */ /* 0x000fca00078e00ff */
[----:B------:R-:W-:-:S13]  /*0420*/  ISETP.NE.AND P0, PT, R7, RZ, PT ;  /* 0x000000ff0700720c */ /* 0x000fda0003f05270 */
[----:B------:R2:W3:Y:S01]  /*0430*/  @!P0 MUFU.RCP R7, R0 ;  /* 0x0000000000078308 */ /* 0x0004e20000001000 */
[----:B------:R-:W-:Y:S05]  /*0440*/  @!P0 BRA `(.L_x_3) ;  /* 0x0000000000a48947 */ /* 0x000fea0003800000 */
[----:B------:R-:W-:-:S04]  /*0450*/  FFMA R9, R0, 1.84467440737095516160e+19, RZ ;  /* 0x5f80000000097823 */ /* 0x000fc800000000ff */
[----:B--2---:R-:W3:Y:S02]  /*0460*/  MUFU.RCP R0, R9 ;  /* 0x0000000900007308 */ /* 0x004ee40000001000 */
[----:B---3--:R-:W-:-:S04]  /*0470*/  FFMA R7, R9, R0, -1 ;  /* 0xbf80000009077423 */ /* 0x008fc80000000000 */
[----:B------:R-:W-:-:S04]  /*0480*/  FADD.FTZ R7, -R7, -RZ ;  /* 0x800000ff07077221 */ /* 0x000fc80000010100 */
[----:B------:R-:W-:-:S04]  /*0490*/  FFMA R0, R0, R7, R0 ;  /* 0x0000000700007223 */ /* 0x000fc80000000000 */
[----:B------:R-:W-:Y:S01]  /*04a0*/  FFMA R7, R0, 1.84467440737095516160e+19, RZ ;  /* 0x5f80000000077823 */ /* 0x000fe200000000ff */
[----:B------:R-:W-:Y:S06]  /*04b0*/  BRA `(.L_x_3) ;  /* 0x0000000000887947 */ /* 0x000fec0003800000 */
.L_x_2:
[----:B------:R-:W-:-:S04]  /*04c0*/  IADD3 R9, PT, PT, R7, -0xfd, RZ ;  /* 0xffffff0307097810 */ /* 0x000fc80007ffe0ff */
[----:B------:R-:W-:-:S13]  /*04d0*/  ISETP.GT.U32.AND P0, PT, R9, 0x1, PT ;  /* 0x000000010900780c */ /* 0x000fda0003f04070 */
[----:B------:R-:W-:Y:S05]  /*04e0*/  @P0 BRA `(.L_x_4) ;  /* 0x0000000000780947 */ /* 0x000fea0003800000 */
[----:B------:R-:W-:Y:S01]  /*04f0*/  LOP3.LUT R10, R0, 0x7fffff, RZ, 0xc0, !PT ;  /* 0x007fffff000a7812 */ /* 0x000fe200078ec0ff */
[----:B------:R-:W-:Y:S01]  /*0500*/  IMAD.MOV.U32 R14, RZ, RZ, 0x3 ;  /* 0x00000003ff0e7424 */ /* 0x000fe200078e00ff */
[----:B------:R-:W-:Y:S02]  /*0510*/  IADD3 R7, PT, PT, R7, -0xfc, RZ ;  /* 0xffffff0407077810 */ /* 0x000fe40007ffe0ff */
[----:B------:R-:W-:Y:S02]  /*0520*/  LOP3.LUT R10, R10, 0x3f800000, RZ, 0xfc, !PT ;  /* 0x3f8000000a0a7812 */ /* 0x000fe400078efcff */
[----:B------:R-:W-:Y:S02]  /*0530*/  SHF.L.U32 R15, R14, R9, RZ ;  /* 0x000000090e0f7219 */ /* 0x000fe400000006ff */
[----:B------:R-:W0:Y:S02]  /*0540*/  MUFU.RCP R11, R10 ;  /* 0x0000000a000b7308 */ /* 0x000e240000001000 */
[----:B0-----:R-:W-:-:S04]  /*0550*/  FFMA R12, R10, R11, -1 ;  /* 0xbf8000000a0c7423 */ /* 0x001fc8000000000b */
[----:B------:R-:W-:-:S04]  /*0560*/  FADD.FTZ R12, -R12, -RZ ;  /* 0x800000ff0c0c7221 */ /* 0x000fc80000010100 */
[CCC-:B------:R-:W-:Y:S01]  /*0570*/  FFMA.RM R13, R11.reuse, R12.reuse, R11.reuse ;  /* 0x0000000c0b0d7223 */ /* 0x1c0fe2000000400b */
[----:B------:R-:W-:-:S04]  /*0580*/  FFMA.RP R12, R11, R12, R11 ;  /* 0x0000000c0b0c7223 */ /* 0x000fc8000000800b */
[C---:B------:R-:W-:Y:S02]  /*0590*/  LOP3.LUT R11, R13.reuse, 0x7fffff, RZ, 0xc0, !PT ;  /* 0x007fffff0d0b7812 */ /* 0x040fe400078ec0ff */
[----:B------:R-:W-:Y:S02]  /*05a0*/  FSETP.NEU.FTZ.AND P0, PT, R13, R12, PT ;  /* 0x0000000c0d00720b */ /* 0x000fe40003f1d000 */
[----:B------:R-:W-:Y:S02]  /*05b0*/  LOP3.LUT R12, R11, 0x800000, RZ, 0xfc, !PT ;  /* 0x008000000b0c7812 */ /* 0x000fe400078efcff */
[----:B------:R-:W-:Y:S02]  /*05c0*/  SEL R11, RZ, 0xffffffff, !P0 ;  /* 0xffffffffff0b7807 */ /* 0x000fe40004000000 */
[----:B------:R-:W-:Y:S02]  /*05d0*/  LOP3.LUT R10, R15, R12, RZ, 0xc0, !PT ;  /* 0x0000000c0f0a7212 */ /* 0x000fe400078ec0ff */
[----:B------:R-:W-:-:S02]  /*05e0*/  IADD3 R11, PT, PT, -R11, RZ, RZ ;  /* 0x000000ff0b0b7210 */ /* 0x000fc40007ffe1ff */
[-C--:B------:R-:W-:Y:S02]  /*05f0*/  SHF.R.U32.HI R10, RZ, R9.reuse, R10 ;  /* 0x00000009ff0a7219 */ /* 0x080fe4000001160a */
[--C-:B------:R-:W-:Y:S02]  /*0600*/  LOP3.LUT P1, RZ, R11, R9, R12.reuse, 0xf8, !PT ;  /* 0x000000090bff7212 */ /* 0x100fe4000782f80c */
[C---:B------:R-:W-:Y:S02]  /*0610*/  LOP3.LUT P0, RZ, R10.reuse, 0x1, RZ, 0xc0, !PT ;  /* 0x000000010aff7812 */ /* 0x040fe4000780c0ff */
[----:B------:R-:W-:Y:S02]  /*0620*/  LOP3.LUT P2, RZ, R10, 0x2, RZ, 0xc0, !PT ;  /* 0x000000020aff7812 */ /* 0x000fe4000784c0ff */
[----:B------:R-:W-:Y:S02]  /*0630*/  SHF.R.U32.HI R7, RZ, R7, R12 ;  /* 0x00000007ff077219 */ /* 0x000fe4000001160c */
[----:B------:R-:W-:-:S02]  /*0640*/  PLOP3.LUT P0, PT, P0, P1, P2, 0xe0, 0x0 ;  /* 0x000000000000781c */ /* 0x000fc40000703c20 */
[----:B------:R-:W-:Y:S02]  /*0650*/  LOP3.LUT P1, RZ, R0, 0x7fffff, RZ, 0xc0, !PT ;  /* 0x007fffff00ff7812 */ /* 0x000fe4000782c0ff */
[----:B------:R-:W-:-:S05]  /*0660*/  SEL R9, RZ, 0x1, !P0 ;  /* 0x00000001ff097807 */ /* 0x000fca0004000000 */
[----:B------:R-:W-:-:S05]  /*0670*/  IMAD.MOV R9, RZ, RZ, -R9 ;  /* 0x000000ffff097224 */ /* 0x000fca00078e0a09 */
[----:B------:R-:W-:-:S13]  /*0680*/  ISETP.GE.AND P0, PT, R9, RZ, PT ;  /* 0x000000ff0900720c */ /* 0x000fda0003f06270 */
[----:B------:R-:W-:-:S05]  /*0690*/  @!P0 VIADD R7, R7, 0x1 ;  /* 0x0000000107078836 */ /* 0x000fca0000000000 */
[----:B------:R-:W-:-:S04]  /*06a0*/  @!P1 SHF.L.U32 R7, R7, 0x1, RZ ;  /* 0x0000000107079819 */ /* 0x000fc800000006ff */
[----:B------:R-:W-:Y:S01]  /*06b0*/  LOP3.LUT R7, R7, 0x80000000, R0, 0xf8, !PT ;  /* 0x8000000007077812 */ /* 0x000fe200078ef800 */
[----:B------:R-:W-:Y:S06]  /*06c0*/  BRA `(.L_x_3) ;  /* 0x0000000000047947 */ /* 0x000fec0003800000 */
.L_x_4:
[----:B------:R0:W1:Y:S02]  /*06d0*/  MUFU.RCP R7, R0 ;  /* 0x0000000000077308 */ /* 0x0000640000001000 */
.L_x_3:
[----:B------:R-:W-:-:S04]  /*06e0*/  IMAD.MOV.U32 R9, RZ, RZ, 0x0 ;  /* 0x00000000ff097424 */ /* 0x000fc800078e00ff */
[----:B0123--:R-:W-:Y:S05]  /*06f0*/  RET.REL.NODEC R8 `(_Z6shiftsP6float2S0_S0_iiii) ;  /* 0xfffffff808407950 */ /* 0x00ffea0003c3ffff */
.L_x_5:
[----:B------:R-:W-:-:S00]  /*0700*/  BRA `(.L_x_5) ;  /* 0xfffffffc00fc7947 */ /* 0x000fc0000383ffff */
[----:B------:R-:W-:-:S00]  /*0710*/  NOP ;  /* 0x0000000000007918 */ /* 0x000fc00000000000 */
        /* <DEDUP_REMOVED lines=14> */
.L_x_57:


//--------------------- .text._Z10takeshiftsP6float2S0_PfS1_iii --------------------------
	.section	.text._Z10takeshiftsP6float2S0_PfS1_iii,"ax",@progbits
	.align	128
        .global         _Z10takeshiftsP6float2S0_PfS1_iii
        .type           _Z10takeshiftsP6float2S0_PfS1_iii,@function
        .size           _Z10takeshiftsP6float2S0_PfS1_iii,(.L_x_65 - _Z10takeshiftsP6float2S0_PfS1_iii)
        .other          _Z10takeshiftsP6float2S0_PfS1_iii,@"STO_CUDA_ENTRY STV_DEFAULT"
_Z10takeshiftsP6float2S0_PfS1_iii:
.text._Z10takeshiftsP6float2S0_PfS1_iii:
[----:B------:R-:W-:Y:S01]  /*0000*/  LDC R1, c[0x0][0x37c] ;  /* 0x0000df00ff017b82 */ /* 0x000fe20000000800 */
[----:B------:R-:W0:Y:S01]  /*0010*/  S2R R3, SR_CTAID.Y ;  /* 0x0000000000037919 */ /* 0x000e220000002600 */
[----:B------:R-:W1:Y:S01]  /*0020*/  LDCU UR4, c[0x0][0x360] ;  /* 0x00006c00ff0477ac */ /* 0x000e620008000800 */
[----:B------:R-:W0:Y:S01]  /*0030*/  S2R R2, SR_TID.Y ;  /* 0x0000000000027919 */ /* 0x000e220000002200 */
[----:B------:R-:W0:Y:S01]  /*0040*/  LDCU UR5, c[0x0][0x364] ;  /* 0x00006c80ff0577ac */ /* 0x000e220008000800 */
[----:B------:R-:W1:Y:S01]  /*0050*/  S2R R0, SR_CTAID.X ;  /* 0x0000000000007919 */ /* 0x000e620000002500 */
[----:B------:R-:W2:Y:S01]  /*0060*/  LDCU UR6, c[0x0][0x3a4] ;  /* 0x00007480ff0677ac */ /* 0x000ea20008000800 */
[----:B------:R-:W1:Y:S01]  /*0070*/  S2R R5, SR_TID.X ;  /* 0x0000000000057919 */ /* 0x000e620000002100 */
[----:B------:R-:W3:Y:S01]  /*0080*/  LDCU UR8, c[0x0][0x3a8] ;  /* 0x00007500ff0877ac */ /* 0x000ee20008000800 */
[----:B0-----:R-:W-:-:S05]  /*0090*/  IMAD R3, R3, UR5, R2 ;  /* 0x0000000503037c24 */ /* 0x001fca000f8e0202 */
[----:B--2---:R-:W-:Y:S01]  /*00a0*/  ISETP.GE.AND P0, PT, R3, UR6, PT ;  /* 0x0000000603007c0c */ /* 0x004fe2000bf06270 */
[----:B-1----:R-:W-:-:S05]  /*00b0*/  IMAD R0, R0, UR4, R5 ;  /* 0x0000000400007c24 */ /* 0x002fca000f8e0205 */
[----:B---3--:R-:W-:-:S13]  /*00c0*/  ISETP.GE.OR P0, PT, R0, UR8, P0 ;  /* 0x0000000800007c0c */ /* 0x008fda0008706670 */
[----:B------:R-:W-:Y:S05]  /*00d0*/  @P0 EXIT ;  /* 0x000000000000094d */ /* 0x000fea0003800000 */
[----:B------:R-:W0:Y:S01]  /*00e0*/  LDC.64 R16, c[0x0][0x390] ;  /* 0x0000e400ff107b82 */ /* 0x000e220000000a00 */
[----:B------:R-:W1:Y:S01]  /*00f0*/  LDCU.64 UR6, c[0x0][0x358] ;  /* 0x00006b00ff0677ac */ /* 0x000e620008000a00 */
[----:B------:R-:W-:Y:S01]  /*0100*/  IMAD R0, R3, UR8, R0 ;  /* 0x0000000803007c24 */ /* 0x000fe2000f8e0200 */
[----:B------:R-:W2:Y:S03]  /*0110*/  LDCU UR4, c[0x0][0x3a0] ;  /* 0x00007400ff0477ac */ /* 0x000ea60008000800 */
[----:B0-----:R-:W-:-:S05]  /*0120*/  IMAD.WIDE R16, R0, 0x4, R16 ;  /* 0x0000000400107825 */ /* 0x001fca00078e0210 */
[----:B-1----:R-:W3:Y:S01]  /*0130*/  LDG.E R4, desc[UR6][R16.64] ;  /* 0x0000000610047981 */ /* 0x002ee2000c1e1900 */
[----:B--2---:R-:W0:Y:S01]  /*0140*/  I2F.F64 R12, UR4 ;  /* 0x00000004000c7d12 */ /* 0x004e220008201c00 */
[----:B------:R-:W-:Y:S01]  /*0150*/  UMOV UR4, 0x54411744 ;  /* 0x5441174400047882 */ /* 0x000fe20000000000 */
[----:B------:R-:W-:Y:S01]  /*0160*/  UMOV UR5, 0x401921fb ;  /* 0x401921fb00057882 */ /* 0x000fe20000000000 */
[----:B------:R-:W-:Y:S01]  /*0170*/  BSSY.RECONVERGENT B0, `(.L_x_6) ;  /* 0x0000070000007945 */ /* 0x000fe20003800200 */
[----:B0-----:R-:W-:-:S04]  /*0180*/  DMUL R12, R12, UR4 ;  /* 0x000000040c0c7c28 */ /* 0x001fc80008000000 */
[----:B---3--:R-:W0:Y:S01]  /*0190*/  FRND.TRUNC R3, R4 ;  /* 0x0000000400037307 */ /* 0x008e22000020d000 */
[C---:B------:R-:W-:Y:S02]  /*01a0*/  LOP3.LUT R5, R4.reuse, 0x80000000, RZ, 0xc0, !PT ;  /* 0x8000000004057812 */ /* 0x040fe400078ec0ff */
[----:B0-----:R-:W-:-:S13]  /*01b0*/  FSETP.NEU.AND P0, PT, R4, R3, PT ;  /* 0x000000030400720b */ /* 0x001fda0003f0d000 */
[----:B------:R-:W-:-:S04]  /*01c0*/  @P0 FADD R5, R4, -R3 ;  /* 0x8000000304050221 */ /* 0x000fc80000000000 */
[----:B------:R-:W0:Y:S02]  /*01d0*/  F2F.F64.F32 R2, R5 ;  /* 0x0000000500027310 */ /* 0x000e240000201800 */
[----:B0-----:R-:W-:-:S06]  /*01e0*/  DMUL R2, R12, R2 ;  /* 0x000000020c027228 */ /* 0x001fcc0000000000 */
[----:B------:R-:W0:Y:S02]  /*01f0*/  F2F.F32.F64 R8, R2 ;  /* 0x0000000200087310 */ /* 0x000e240000301000 */
[C---:B0-----:R-:W-:Y:S01]  /*0200*/  FMUL R4, R8.reuse, 0.63661974668502807617 ;  /* 0x3f22f98308047820 */ /* 0x041fe20000400000 */
[----:B------:R-:W-:-:S05]  /*0210*/  FSETP.GE.AND P0, PT, |R8|, 105615, PT ;  /* 0x47ce47800800780b */ /* 0x000fca0003f06200 */
[----:B------:R-:W0:Y:S02]  /*0220*/  F2I.NTZ R10, R4 ;  /* 0x00000004000a7305 */ /* 0x000e240000203100 */
[----:B0-----:R-:W-:-:S05]  /*0230*/  I2FP.F32.S32 R7, R10 ;  /* 0x0000000a00077245 */ /* 0x001fca0000201400 */
[----:B------:R-:W-:-:S04]  /*0240*/  FFMA R6, R7, -1.5707962512969970703, R8 ;  /* 0xbfc90fda07067823 */ /* 0x000fc80000000008 */
[----:B------:R-:W-:-:S04]  /*0250*/  FFMA R6, R7, -7.5497894158615963534e-08, R6 ;  /* 0xb3a2216807067823 */ /* 0x000fc80000000006 */
[----:B------:R-:W-:Y:S01]  /*0260*/  FFMA R11, R7, -5.3903029534742383927e-15, R6 ;  /* 0xa7c234c5070b7823 */ /* 0x000fe20000000006 */
[----:B------:R-:W-:Y:S06]  /*0270*/  @!P0 BRA `(.L_x_7) ;  /* 0x00000004007c8947 */ /* 0x000fec0003800000 */
[----:B------:R-:W-:-:S13]  /*0280*/  FSETP.NEU.AND P0, PT, |R8|, +INF , PT ;  /* 0x7f8000000800780b */ /* 0x000fda0003f0d200 */
[----:B------:R-:W-:Y:S01]  /*0290*/  @!P0 FMUL R11, RZ, R8 ;  /* 0x00000008ff0b8220 */ /* 0x000fe20000400000 */
[----:B------:R-:W-:Y:S01]  /*02a0*/  @!P0 IMAD.MOV.U32 R10, RZ, RZ, RZ ;  /* 0x000000ffff0a8224 */ /* 0x000fe200078e00ff */
[----:B------:R-:W-:Y:S06]  /*02b0*/  @!P0 BRA `(.L_x_7) ;  /* 0x00000004006c8947 */ /* 0x000fec0003800000 */
[----:B------:R-:W-:Y:S01]  /*02c0*/  IMAD.SHL.U32 R2, R8, 0x100, RZ ;  /* 0x0000010008027824 */ /* 0x000fe200078e00ff */
[----:B------:R-:W0:Y:S01]  /*02d0*/  LDCU.64 UR8, c[0x4][URZ] ;  /* 0x01000000ff0877ac */ /* 0x000e220008000a00 */
[----:B------:R-:W-:Y:S02]  /*02e0*/  IMAD.MOV.U32 R9, RZ, RZ, RZ ;  /* 0x000000ffff097224 */ /* 0x000fe400078e00ff */
[----:B------:R-:W-:Y:S01]  /*02f0*/  IMAD.MOV.U32 R19, RZ, RZ, RZ ;  /* 0x000000ffff137224 */ /* 0x000fe200078e00ff */
[----:B------:R-:W-:Y:S01]  /*0300*/  LOP3.LUT R18, R2, 0x80000000, RZ, 0xfc, !PT ;  /* 0x8000000002127812 */ /* 0x000fe200078efcff */
[----:B------:R-:W-:Y:S01]  /*0310*/  UMOV UR5, URZ ;  /* 0x000000ff00057c82 */ /* 0x000fe20008000000 */
[----:B------:R-:W-:-:S05]  /*0320*/  UMOV UR4, URZ ;  /* 0x000000ff00047c82 */ /* 0x000fca0008000000 */
.L_x_8:
[----:B0-----:R-:W-:Y:S02]  /*0330*/  IMAD.U32 R14, RZ, RZ, UR8 ;  /* 0x00000008ff0e7e24 */ /* 0x001fe4000f8e00ff */
[----:B------:R-:W-:-:S05]  /*0340*/  IMAD.U32 R15, RZ, RZ, UR9 ;  /* 0x00000009ff0f7e24 */ /* 0x000fca000f8e00ff */
[----:B------:R-:W2:Y:S01]  /*0350*/  LDG.E.CONSTANT R11, desc[UR6][R14.64] ;  /* 0x000000060e0b7981 */ /* 0x000ea2000c1e9900 */
[----:B------:R-:W-:Y:S01]  /*0360*/  UIADD3 UR4, UPT, UPT, UR4, 0x1, URZ ;  /* 0x0000000104047890 */ /* 0x000fe2000fffe0ff */
[C---:B------:R-:W-:Y:S01]  /*0370*/  ISETP.EQ.AND P0, PT, R19.reuse, RZ, PT ;  /* 0x000000ff1300720c */ /* 0x040fe20003f02270 */
[----:B------:R-:W-:Y:S01]  /*0380*/  UIADD3 UR8, UP1, UPT, UR8, 0x4, URZ ;  /* 0x0000000408087890 */ /* 0x000fe2000ff3e0ff */
[C---:B------:R-:W-:Y:S01]  /*0390*/  ISETP.EQ.AND P1, PT, R19.reuse, 0x4, PT ;  /* 0x000000041300780c */ /* 0x040fe20003f22270 */
[----:B------:R-:W-:Y:S01]  /*03a0*/  UISETP.NE.AND UP0, UPT, UR4, 0x6, UPT ;  /* 0x000000060400788c */ /* 0x000fe2000bf05270 */
[C---:B------:R-:W-:Y:S01]  /*03b0*/  ISETP.EQ.AND P2, PT, R19.reuse, 0x8, PT ;  /* 0x000000081300780c */ /* 0x040fe20003f42270 */
[----:B------:R-:W-:Y:S01]  /*03c0*/  UIADD3.X UR9, UPT, UPT, URZ, UR9, URZ, UP1, !UPT ;  /* 0x00000009ff097290 */ /* 0x000fe20008ffe4ff */
[C---:B------:R-:W-:Y:S02]  /*03d0*/  ISETP.EQ.AND P3, PT, R19.reuse, 0xc, PT ;  /* 0x0000000c1300780c */ /* 0x040fe40003f62270 */
[----:B------:R-:W-:-:S02]  /*03e0*/  ISETP.EQ.AND P4, PT, R19, 0x10, PT ;  /* 0x000000101300780c */ /* 0x000fc40003f82270 */
[C---:B------:R-:W-:Y:S01]  /*03f0*/  ISETP.EQ.AND P5, PT, R19.reuse, 0x14, PT ;  /* 0x000000141300780c */ /* 0x040fe20003fa2270 */
[----:B------:R-:W-:Y:S02]  /*0400*/  VIADD R19, R19, 0x4 ;  /* 0x0000000413137836 */ /* 0x000fe40000000000 */
[----:B--2---:R-:W-:-:S03]  /*0410*/  IMAD.WIDE.U32 R10, R11, R18, RZ ;  /* 0x000000120b0a7225 */ /* 0x004fc600078e00ff */
[----:B------:R-:W-:-:S04]  /*0420*/  IADD3 R10, P6, PT, R10, R9, RZ ;  /* 0x000000090a0a7210 */ /* 0x000fc80007fde0ff */
[----:B------:R-:W-:Y:S01]  /*0430*/  IADD3.X R9, PT, PT, R11, UR5, RZ, P6, !PT ;  /* 0x000000050b097c10 */ /* 0x000fe2000b7fe4ff */
[--C-:B------:R-:W-:Y:S01]  /*0440*/  @P0 IMAD.MOV.U32 R2, RZ, RZ, R10.reuse ;  /* 0x000000ffff020224 */ /* 0x100fe200078e000a */
[----:B------:R-:W-:Y:S01]  /*0450*/  @P2 MOV R4, R10 ;  /* 0x0000000a00042202 */ /* 0x000fe20000000f00 */
[--C-:B------:R-:W-:Y:S02]  /*0460*/  @P1 IMAD.MOV.U32 R3, RZ, RZ, R10.reuse ;  /* 0x000000ffff031224 */ /* 0x100fe400078e000a */
[--C-:B------:R-:W-:Y:S02]  /*0470*/  @P3 IMAD.MOV.U32 R5, RZ, RZ, R10.reuse ;  /* 0x000000ffff053224 */ /* 0x100fe400078e000a */
[--C-:B------:R-:W-:Y:S02]  /*0480*/  @P4 IMAD.MOV.U32 R6, RZ, RZ, R10.reuse ;  /* 0x000000ffff064224 */ /* 0x100fe400078e000a */
[----:B------:R-:W-:Y:S01]  /*0490*/  @P5 IMAD.MOV.U32 R7, RZ, RZ, R10 ;  /* 0x000000ffff075224 */ /* 0x000fe200078e000a */
[----:B------:R-:W-:Y:S06]  /*04a0*/  BRA.U UP0, `(.L_x_8) ;  /* 0xfffffffd00a07547 */ /* 0x000fec000b83ffff */
[----:B------:R-:W-:Y:S01]  /*04b0*/  SHF.R.U32.HI R11, RZ, 0x17, R8 ;  /* 0x00000017ff0b7819 */ /* 0x000fe20000011608 */
[----:B------:R-:W-:Y:S03]  /*04c0*/  BSSY.RECONVERGENT B1, `(.L_x_9) ;  /* 0x0000028000017945 */ /* 0x000fe60003800200 */
[C---:B------:R-:W-:Y:S02]  /*04d0*/  LOP3.LUT R10, R11.reuse, 0xe0, RZ, 0xc0, !PT ;  /* 0x000000e00b0a7812 */ /* 0x040fe400078ec0ff */
[----:B------:R-:W-:-:S03]  /*04e0*/  LOP3.LUT P6, RZ, R11, 0x1f, RZ, 0xc0, !PT ;  /* 0x0000001f0bff7812 */ /* 0x000fc600078cc0ff */
[----:B------:R-:W-:-:S05]  /*04f0*/  VIADD R10, R10, 0xffffff80 ;  /* 0xffffff800a0a7836 */ /* 0x000fca0000000000 */
[----:B------:R-:W-:-:S05]  /*0500*/  SHF.R.U32.HI R10, RZ, 0x5, R10 ;  /* 0x00000005ff0a7819 */ /* 0x000fca000001160a */
[----:B------:R-:W-:-:S05]  /*0510*/  IMAD.U32 R18, R10, -0x4, RZ ;  /* 0xfffffffc0a127824 */ /* 0x000fca00078e00ff */
[C---:B------:R-:W-:Y:S02]  /*0520*/  ISETP.EQ.AND P3, PT, R18.reuse, -0x18, PT ;  /* 0xffffffe81200780c */ /* 0x040fe40003f62270 */
[C---:B------:R-:W-:Y:S02]  /*0530*/  ISETP.EQ.AND P4, PT, R18.reuse, -0x14, PT ;  /* 0xffffffec1200780c */ /* 0x040fe40003f82270 */
[C---:B------:R-:W-:Y:S02]  /*0540*/  ISETP.EQ.AND P2, PT, R18.reuse, -0x10, PT ;  /* 0xfffffff01200780c */ /* 0x040fe40003f42270 */
[C---:B------:R-:W-:Y:S02]  /*0550*/  ISETP.EQ.AND P1, PT, R18.reuse, -0xc, PT ;  /* 0xfffffff41200780c */ /* 0x040fe40003f22270 */
[C---:B------:R-:W-:Y:S02]  /*0560*/  ISETP.EQ.AND P0, PT, R18.reuse, -0x8, PT ;  /* 0xfffffff81200780c */ /* 0x040fe40003f02270 */
[----:B------:R-:W-:-:S03]  /*0570*/  ISETP.EQ.AND P5, PT, R18, RZ, PT ;  /* 0x000000ff1200720c */ /* 0x000fc60003fa2270 */
[----:B------:R-:W-:Y:S01]  /*0580*/  @P3 IMAD.MOV.U32 R10, RZ, RZ, R2 ;  /* 0x000000ffff0a3224 */ /* 0x000fe200078e0002 */
[C---:B------:R-:W-:Y:S01]  /*0590*/  ISETP.EQ.AND P3, PT, R18.reuse, -0x4, PT ;  /* 0xfffffffc1200780c */ /* 0x040fe20003f62270 */
[--C-:B------:R-:W-:Y:S01]  /*05a0*/  @P4 IMAD.MOV.U32 R10, RZ, RZ, R3.reuse ;  /* 0x000000ffff0a4224 */ /* 0x100fe200078e0003 */
[----:B------:R-:W-:Y:S01]  /*05b0*/  @P4 MOV R14, R2 ;  /* 0x00000002000e4202 */ /* 0x000fe20000000f00 */
[----:B------:R-:W-:Y:S01]  /*05c0*/  @P2 IMAD.MOV.U32 R14, RZ, RZ, R3 ;  /* 0x000000ffff0e2224 */ /* 0x000fe200078e0003 */
[----:B------:R-:W-:Y:S01]  /*05d0*/  ISETP.EQ.AND P4, PT, R18, 0x4, PT ;  /* 0x000000041200780c */ /* 0x000fe20003f82270 */
[--C-:B------:R-:W-:Y:S02]  /*05e0*/  @P2 IMAD.MOV.U32 R10, RZ, RZ, R4.reuse ;  /* 0x000000ffff0a2224 */ /* 0x100fe400078e0004 */
[----:B------:R-:W-:Y:S02]  /*05f0*/  @P1 IMAD.MOV.U32 R14, RZ, RZ, R4 ;  /* 0x000000ffff0e1224 */ /* 0x000fe400078e0004 */
[----:B------:R-:W-:-:S02]  /*0600*/  @P1 IMAD.MOV.U32 R10, RZ, RZ, R5 ;  /* 0x000000ffff0a1224 */ /* 0x000fc400078e0005 */
[----:B------:R-:W-:Y:S02]  /*0610*/  @P0 IMAD.MOV.U32 R14, RZ, RZ, R5 ;  /* 0x000000ffff0e0224 */ /* 0x000fe400078e0005 */
[----:B------:R-:W-:Y:S01]  /*0620*/  @P0 IMAD.MOV.U32 R10, RZ, RZ, R6 ;  /* 0x000000ffff0a0224 */ /* 0x000fe200078e0006 */
[----:B------:R-:W-:Y:S01]  /*0630*/  @P3 MOV R14, R6 ;  /* 0x00000006000e3202 */ /* 0x000fe20000000f00 */
[--C-:B------:R-:W-:Y:S02]  /*0640*/  @P3 IMAD.MOV.U32 R10, RZ, RZ, R7.reuse ;  /* 0x000000ffff0a3224 */ /* 0x100fe400078e0007 */
[----:B------:R-:W-:Y:S02]  /*0650*/  @P5 IMAD.MOV.U32 R14, RZ, RZ, R7 ;  /* 0x000000ffff0e5224 */ /* 0x000fe400078e0007 */
[--C-:B------:R-:W-:Y:S02]  /*0660*/  @P5 IMAD.MOV.U32 R10, RZ, RZ, R9.reuse ;  /* 0x000000ffff0a5224 */ /* 0x100fe400078e0009 */
[----:B------:R-:W-:Y:S01]  /*0670*/  @P4 IMAD.MOV.U32 R14, RZ, RZ, R9 ;  /* 0x000000ffff0e4224 */ /* 0x000fe200078e0009 */
[----:B------:R-:W-:Y:S06]  /*0680*/  @!P6 BRA `(.L_x_10) ;  /* 0x00000000002ce947 */ /* 0x000fec0003800000 */
[----:B------:R-:W-:Y:S01]  /*0690*/  @P2 IMAD.MOV.U32 R15, RZ, RZ, R2 ;  /* 0x000000ffff0f2224 */ /* 0x000fe200078e0002 */
[----:B------:R-:W-:Y:S01]  /*06a0*/  LOP3.LUT R11, R11, 0x1f, RZ, 0xc0, !PT ;  /* 0x0000001f0b0b7812 */ /* 0x000fe200078ec0ff */
[----:B------:R-:W-:Y:S02]  /*06b0*/  @P1 IMAD.MOV.U32 R15, RZ, RZ, R3 ;  /* 0x000000ffff0f1224 */ /* 0x000fe400078e0003 */
[----:B------:R-:W-:Y:S01]  /*06c0*/  @P0 IMAD.MOV.U32 R15, RZ, RZ, R4 ;  /* 0x000000ffff0f0224 */ /* 0x000fe200078e0004 */
[----:B------:R-:W-:Y:S02]  /*06d0*/  ISETP.EQ.AND P0, PT, R18, 0x8, PT ;  /* 0x000000081200780c */ /* 0x000fe40003f02270 */
[----:B------:R-:W-:Y:S01]  /*06e0*/  @P3 MOV R15, R5 ;  /* 0x00000005000f3202 */ /* 0x000fe20000000f00 */
[----:B------:R-:W-:Y:S01]  /*06f0*/  @P5 IMAD.MOV.U32 R15, RZ, RZ, R6 ;  /* 0x000000ffff0f5224 */ /* 0x000fe200078e0006 */
[----:B------:R-:W-:Y:S01]  /*0700*/  SHF.L.W.U32.HI R10, R14, R11, R10 ;  /* 0x0000000b0e0a7219 */ /* 0x000fe20000010e0a */
[----:B------:R-:W-:-:S08]  /*0710*/  @P4 IMAD.MOV.U32 R15, RZ, RZ, R7 ;  /* 0x000000ffff0f4224 */ /* 0x000fd000078e0007 */
[----:B------:R-:W-:-:S05]  /*0720*/  @P0 IMAD.MOV.U32 R15, RZ, RZ, R9 ;  /* 0x000000ffff0f0224 */ /* 0x000fca00078e0009 */
[----:B------:R-:W-:-:S07]  /*0730*/  SHF.L.W.U32.HI R14, R15, R11, R14 ;  /* 0x0000000b0f0e7219 */ /* 0x000fce0000010e0e */
.L_x_10:
[----:B------:R-:W-:Y:S05]  /*0740*/  BSYNC.RECONVERGENT B1 ;  /* 0x0000000000017941 */ /* 0x000fea0003800200 */
.L_x_9:
[C---:B------:R-:W-:Y:S01]  /*0750*/  SHF.L.W.U32.HI R9, R14.reuse, 0x2, R10 ;  /* 0x000000020e097819 */ /* 0x040fe20000010e0a */
[----:B------:R-:W-:Y:S01]  /*0760*/  IMAD.SHL.U32 R14, R14, 0x4, RZ ;  /* 0x000000040e0e7824 */ /* 0x000fe200078e00ff */
[----:B------:R-:W-:Y:S01]  /*0770*/  UMOV UR4, 0x54442d19 ;  /* 0x54442d1900047882 */ /* 0x000fe20000000000 */
[----:B------:R-:W-:Y:S01]  /*0780*/  UMOV UR5, 0x3bf921fb ;  /* 0x3bf921fb00057882 */ /* 0x000fe20000000000 */
[----:B------:R-:W-:Y:S02]  /*0790*/  SHF.R.S32.HI R11, RZ, 0x1f, R9 ;  /* 0x0000001fff0b7819 */ /* 0x000fe40000011409 */
[----:B------:R-:W-:Y:S02]  /*07a0*/  ISETP.GE.AND P0, PT, R8, RZ, PT ;  /* 0x000000ff0800720c */ /* 0x000fe40003f06270 */
[C---:B------:R-:W-:Y:S02]  /*07b0*/  LOP3.LUT R18, R11.reuse, R14, RZ, 0x3c, !PT ;  /* 0x0000000e0b127212 */ /* 0x040fe400078e3cff */
[----:B------:R-:W-:-:S02]  /*07c0*/  LOP3.LUT R19, R11, R9, RZ, 0x3c, !PT ;  /* 0x000000090b137212 */ /* 0x000fc400078e3cff */
[----:B------:R-:W-:Y:S02]  /*07d0*/  SHF.R.U32.HI R10, RZ, 0x1e, R10 ;  /* 0x0000001eff0a7819 */ /* 0x000fe4000001160a */
[----:B------:R-:W0:Y:S01]  /*07e0*/  I2F.F64.S64 R14, R18 ;  /* 0x00000012000e7312 */ /* 0x000e220000301c00 */
[C---:B------:R-:W-:Y:S02]  /*07f0*/  LOP3.LUT R8, R9.reuse, R8, RZ, 0x3c, !PT ;  /* 0x0000000809087212 */ /* 0x040fe400078e3cff */
[----:B------:R-:W-:Y:S02]  /*0800*/  LEA.HI R10, R9, R10, RZ, 0x1 ;  /* 0x0000000a090a7211 */ /* 0x000fe400078f08ff */
[----:B------:R-:W-:-:S03]  /*0810*/  ISETP.GE.AND P1, PT, R8, RZ, PT ;  /* 0x000000ff0800720c */ /* 0x000fc60003f26270 */
[----:B------:R-:W-:-:S04]  /*0820*/  IMAD.MOV R8, RZ, RZ, -R10 ;  /* 0x000000ffff087224 */ /* 0x000fc800078e0a0a */
[----:B------:R-:W-:Y:S01]  /*0830*/  @!P0 IMAD.MOV.U32 R10, RZ, RZ, R8 ;  /* 0x000000ffff0a8224 */ /* 0x000fe200078e0008 */
[----:B0-----:R-:W-:-:S10]  /*0840*/  DMUL R14, R14, UR4 ;  /* 0x000000040e0e7c28 */ /* 0x001fd40008000000 */
[----:B------:R-:W0:Y:S02]  /*0850*/  F2F.F32.F64 R14, R14 ;  /* 0x0000000e000e7310 */ /* 0x000e240000301000 */
[----:B0-----:R-:W-:-:S07]  /*0860*/  FSEL R11, -R14, R14, !P1 ;  /* 0x0000000e0e0b7208 */ /* 0x001fce0004800100 */
.L_x_7:
[----:B------:R-:W-:Y:S05]  /*0870*/  BSYNC.RECONVERGENT B0 ;  /* 0x0000000000007941 */ /* 0x000fea0003800200 */
.L_x_6:
[----:B------:R-:W-:Y:S02]  /*0880*/  IMAD.MOV.U32 R8, RZ, RZ, 0x37cbac00 ;  /* 0x37cbac00ff087424 */ /* 0x000fe400078e00ff */
[----:B------:R-:W-:Y:S01]  /*0890*/  FMUL R19, R11, R11 ;  /* 0x0000000b0b137220 */ /* 0x000fe20000400000 */
[C---:B------:R-:W-:Y:S01]  /*08a0*/  LOP3.LUT R9, R10.reuse, 0x1, RZ, 0xc0, !PT ;  /* 0x000000010a097812 */ /* 0x040fe200078ec0ff */
[----:B------:R-:W0:Y:S01]  /*08b0*/  LDC.64 R14, c[0x0][0x380] ;  /* 0x0000e000ff0e7b82 */ /* 0x000e220000000a00 */
[----:B------:R-:W-:Y:S02]  /*08c0*/  VIADD R18, R10, 0x1 ;  /* 0x000000010a127836 */ /* 0x000fe40000000000 */
[----:B------:R-:W-:Y:S01]  /*08d0*/  FFMA R20, R19, R8, -0.0013887860113754868507 ;  /* 0xbab607ed13147423 */ /* 0x000fe20000000008 */
[----:B------:R-:W-:Y:S01]  /*08e0*/  ISETP.NE.U32.AND P0, PT, R9, 0x1, PT ;  /* 0x000000010900780c */ /* 0x000fe20003f05070 */
[----:B------:R-:W-:Y:S01]  /*08f0*/  IMAD.MOV.U32 R10, RZ, RZ, 0x3e2aaaa8 ;  /* 0x3e2aaaa8ff0a7424 */ /* 0x000fe200078e00ff */
[----:B------:R-:W-:-:S02]  /*0900*/  MOV R9, 0x3c0885e4 ;  /* 0x3c0885e400097802 */ /* 0x000fc40000000f00 */
[----:B------:R-:W-:Y:S02]  /*0910*/  FSEL R20, R20, -0.00019574658654164522886, P0 ;  /* 0xb94d415314147808 */ /* 0x000fe40000000000 */
[----:B------:R-:W-:Y:S02]  /*0920*/  FSEL R22, R9, 0.041666727513074874878, !P0 ;  /* 0x3d2aaabb09167808 */ /* 0x000fe40004000000 */
[----:B------:R-:W-:Y:S02]  /*0930*/  LOP3.LUT P1, RZ, R18, 0x2, RZ, 0xc0, !PT ;  /* 0x0000000212ff7812 */ /* 0x000fe4000782c0ff */
[----:B------:R-:W-:Y:S01]  /*0940*/  FSEL R21, -R10, -0.4999999701976776123, !P0 ;  /* 0xbeffffff0a157808 */ /* 0x000fe20004000100 */
[----:B------:R-:W-:Y:S01]  /*0950*/  FFMA R20, R19, R20, R22 ;  /* 0x0000001413147223 */ /* 0x000fe20000000016 */
[----:B------:R-:W-:-:S03]  /*0960*/  FSEL R11, R11, 1, !P0 ;  /* 0x3f8000000b0b7808 */ /* 0x000fc60004000000 */
[C---:B------:R-:W-:Y:S02]  /*0970*/  FFMA R20, R19.reuse, R20, R21 ;  /* 0x0000001413147223 */ /* 0x040fe40000000015 */
[----:B------:R-:W-:-:S04]  /*0980*/  FFMA R18, R19, R11, RZ ;  /* 0x0000000b13127223 */ /* 0x000fc800000000ff */
[----:B------:R-:W-:Y:S01]  /*0990*/  FFMA R23, R18, R20, R11 ;  /* 0x0000001412177223 */ /* 0x000fe2000000000b */
[----:B0-----:R-:W-:-:S04]  /*09a0*/  IMAD.WIDE R14, R0, 0x8, R14 ;  /* 0x00000008000e7825 */ /* 0x001fc800078e020e */
[----:B------:R-:W-:-:S05]  /*09b0*/  @P1 FADD R23, RZ, -R23 ;  /* 0x80000017ff171221 */ /* 0x000fca0000000000 */
[----:B------:R0:W-:Y:S04]  /*09c0*/  STG.E desc[UR6][R14.64], R23 ;  /* 0x000000170e007986 */ /* 0x0001e8000c101906 */
[----:B------:R-:W2:Y:S01]  /*09d0*/  LDG.E R16, desc[UR6][R16.64] ;  /* 0x0000000610107981 */ /* 0x000ea2000c1e1900 */
[----:B------:R-:W-:Y:S01]  /*09e0*/  BSSY.RECONVERGENT B0, `(.L_x_11) ;  /* 0x0000070000007945 */ /* 0x000fe20003800200 */
[----:B--2---:R-:W1:Y:S01]  /*09f0*/  FRND.TRUNC R11, R16 ;  /* 0x00000010000b7307 */ /* 0x004e62000020d000 */
[C---:B------:R-:W-:Y:S02]  /*0a00*/  LOP3.LUT R20, R16.reuse, 0x80000000, RZ, 0xc0, !PT ;  /* 0x8000000010147812 */ /* 0x040fe400078ec0ff */
[----:B-1----:R-:W-:-:S13]  /*0a10*/  FSETP.NEU.AND P0, PT, R16, R11, PT ;  /* 0x0000000b1000720b */ /* 0x002fda0003f0d000 */
[----:B------:R-:W-:-:S04]  /*0a20*/  @P0 FADD R20, R16, -R11 ;  /* 0x8000000b10140221 */ /* 0x000fc80000000000 */
[----:B------:R-:W1:Y:S02]  /*0a30*/  F2F.F64.F32 R18, R20 ;  /* 0x0000001400127310 */ /* 0x000e640000201800 */
[----:B-1----:R-:W-:-:S06]  /*0a40*/  DMUL R18, R12, R18 ;  /* 0x000000120c127228 */ /* 0x002fcc0000000000 */
[----:B------:R-:W1:Y:S02]  /*0a50*/  F2F.F32.F64 R11, R18 ;  /* 0x00000012000b7310 */ /* 0x000e640000301000 */
[C---:B-1----:R-:W-:Y:S01]  /*0a60*/  FMUL R21, R11.reuse, 0.63661974668502807617 ;  /* 0x3f22f9830b157820 */ /* 0x042fe20000400000 */
[----:B------:R-:W-:-:S05]  /*0a70*/  FSETP.GE.AND P0, PT, |R11|, 105615, PT ;  /* 0x47ce47800b00780b */ /* 0x000fca0003f06200 */
[----:B------:R-:W1:Y:S02]  /*0a80*/  F2I.NTZ R21, R21 ;  /* 0x0000001500157305 */ /* 0x000e640000203100 */
[----:B-1----:R-:W-:-:S05]  /*0a90*/  I2FP.F32.S32 R22, R21 ;  /* 0x0000001500167245 */ /* 0x002fca0000201400 */
[----:B------:R-:W-:-:S04]  /*0aa0*/  FFMA R17, R22, -1.5707962512969970703, R11 ;  /* 0xbfc90fda16117823 */ /* 0x000fc8000000000b */
[----:B------:R-:W-:-:S04]  /*0ab0*/  FFMA R17, R22, -7.5497894158615963534e-08, R17 ;  /* 0xb3a2216816117823 */ /* 0x000fc80000000011 */
[----:B------:R-:W-:Y:S01]  /*0ac0*/  FFMA R22, R22, -5.3903029534742383927e-15, R17 ;  /* 0xa7c234c516167823 */ /* 0x000fe20000000011 */
[----:B0-----:R-:W-:Y:S06]  /*0ad0*/  @!P0 BRA `(.L_x_12) ;  /* 0x0000000400808947 */ /* 0x001fec0003800000 */
        /* <DEDUP_REMOVED lines=11> */
.L_x_13:
[----:B0-----:R-:W-:Y:S01]  /*0b90*/  MOV R17, UR9 ;  /* 0x0000000900117c02 */ /* 0x001fe20008000f00 */
        /* <DEDUP_REMOVED lines=16> */
[--C-:B------:R-:W-:Y:S02]  /*0ca0*/  @P0 IMAD.MOV.U32 R2, RZ, RZ, R18.reuse ;  /* 0x000000ffff020224 */ /* 0x100fe400078e0012 */
[--C-:B------:R-:W-:Y:S02]  /*0cb0*/  @P1 IMAD.MOV.U32 R3, RZ, RZ, R18.reuse ;  /* 0x000000ffff031224 */ /* 0x100fe400078e0012 */
        /* <DEDUP_REMOVED lines=8> */
[----:B------:R-:W-:Y:S02]  /*0d40*/  LOP3.LUT P6, RZ, R16, 0x1f, RZ, 0xc0, !PT ;  /* 0x0000001f10ff7812 */ /* 0x000fe400078cc0ff */
[----:B------:R-:W-:-:S04]  /*0d50*/  IADD3 R17, PT, PT, R17, -0x80, RZ ;  /* 0xffffff8011117810 */ /* 0x000fc80007ffe0ff */
        /* <DEDUP_REMOVED lines=8> */
[--C-:B------:R-:W-:Y:S01]  /*0de0*/  @P3 IMAD.MOV.U32 R20, RZ, RZ, R2.reuse ;  /* 0x000000ffff143224 */ /* 0x100fe200078e0002 */
[C---:B------:R-:W-:Y:S01]  /*0df0*/  ISETP.EQ.AND P3, PT, R22.reuse, -0x4, PT ;  /* 0xfffffffc1600780c */ /* 0x040fe20003f62270 */
[----:B------:R-:W-:Y:S02]  /*0e00*/  @P4 IMAD.MOV.U32 R17, RZ, RZ, R2 ;  /* 0x000000ffff114224 */ /* 0x000fe400078e0002 */
[--C-:B------:R-:W-:Y:S01]  /*0e10*/  @P4 IMAD.MOV.U32 R20, RZ, RZ, R3.reuse ;  /* 0x000000ffff144224 */ /* 0x100fe200078e0003 */
[----:B------:R-:W-:Y:S01]  /*0e20*/  ISETP.EQ.AND P4, PT, R22, 0x4, PT ;  /* 0x000000041600780c */ /* 0x000fe20003f82270 */
[----:B------:R-:W-:Y:S02]  /*0e30*/  @P2 IMAD.MOV.U32 R17, RZ, RZ, R3 ;  /* 0x000000ffff112224 */ /* 0x000fe400078e0003 */
[----:B------:R-:W-:Y:S02]  /*0e40*/  @P1 IMAD.MOV.U32 R17, RZ, RZ, R4 ;  /* 0x000000ffff111224 */ /* 0x000fe400078e0004 */
[----:B------:R-:W-:-:S02]  /*0e50*/  @P0 IMAD.MOV.U32 R17, RZ, RZ, R5 ;  /* 0x000000ffff110224 */ /* 0x000fc400078e0005 */
[----:B------:R-:W-:Y:S01]  /*0e60*/  @P2 IMAD.MOV.U32 R20, RZ, RZ, R4 ;  /* 0x000000ffff142224 */ /* 0x000fe200078e0004 */
[----:B------:R-:W-:Y:S01]  /*0e70*/  @P1 MOV R20, R5 ;  /* 0x0000000500141202 */ /* 0x000fe20000000f00 */
[--C-:B------:R-:W-:Y:S02]  /*0e80*/  @P3 IMAD.MOV.U32 R17, RZ, RZ, R6.reuse ;  /* 0x000000ffff113224 */ /* 0x100fe400078e0006 */
[----:B------:R-:W-:Y:S02]  /*0e90*/  @P5 IMAD.MOV.U32 R17, RZ, RZ, R7 ;  /* 0x000000ffff115224 */ /* 0x000fe400078e0007 */
[----:B------:R-:W-:Y:S02]  /*0ea0*/  @P4 IMAD.MOV.U32 R17, RZ, RZ, R21 ;  /* 0x000000ffff114224 */ /* 0x000fe400078e0015 */
[----:B------:R-:W-:Y:S02]  /*0eb0*/  @P0 IMAD.MOV.U32 R20, RZ, RZ, R6 ;  /* 0x000000ffff140224 */ /* 0x000fe400078e0006 */
[----:B------:R-:W-:Y:S01]  /*0ec0*/  @P3 IMAD.MOV.U32 R20, RZ, RZ, R7 ;  /* 0x000000ffff143224 */ /* 0x000fe200078e0007 */
[----:B------:R-:W-:Y:S01]  /*0ed0*/  MOV R18, R17 ;  /* 0x0000001100127202 */ /* 0x000fe20000000f00 */
[----:B------:R-:W-:Y:S01]  /*0ee0*/  @P5 IMAD.MOV.U32 R20, RZ, RZ, R21 ;  /* 0x000000ffff145224 */ /* 0x000fe200078e0015 */
[----:B------:R-:W-:Y:S06]  /*0ef0*/  @!P6 BRA `(.L_x_15) ;  /* 0x00000000002ce947 */ /* 0x000fec0003800000 */
[----:B------:R-:W-:Y:S01]  /*0f00*/  @P2 IMAD.MOV.U32 R19, RZ, RZ, R2 ;  /* 0x000000ffff132224 */ /* 0x000fe200078e0002 */
[----:B------:R-:W-:Y:S01]  /*0f10*/  LOP3.LUT R17, R16, 0x1f, RZ, 0xc0, !PT ;  /* 0x0000001f10117812 */ /* 0x000fe200078ec0ff */
[----:B------:R-:W-:Y:S02]  /*0f20*/  @P1 IMAD.MOV.U32 R19, RZ, RZ, R3 ;  /* 0x000000ffff131224 */ /* 0x000fe400078e0003 */
[----:B------:R-:W-:Y:S01]  /*0f30*/  @P0 IMAD.MOV.U32 R19, RZ, RZ, R4 ;  /* 0x000000ffff130224 */ /* 0x000fe200078e0004 */
[----:B------:R-:W-:Y:S01]  /*0f40*/  ISETP.EQ.AND P0, PT, R22, 0x8, PT ;  /* 0x000000081600780c */ /* 0x000fe20003f02270 */
[----:B------:R-:W-:Y:S01]  /*0f50*/  @P3 IMAD.MOV.U32 R19, RZ, RZ, R5 ;  /* 0x000000ffff133224 */ /* 0x000fe200078e0005 */
[----:B------:R-:W-:Y:S01]  /*0f60*/  SHF.L.W.U32.HI R20, R18, R17, R20 ;  /* 0x0000001112147219 */ /* 0x000fe20000010e14 */
[----:B------:R-:W-:Y:S02]  /*0f70*/  @P5 IMAD.MOV.U32 R19, RZ, RZ, R6 ;  /* 0x000000ffff135224 */ /* 0x000fe400078e0006 */
[----:B------:R-:W-:-:S08]  /*0f80*/  @P4 IMAD.MOV.U32 R19, RZ, RZ, R7 ;  /* 0x000000ffff134224 */ /* 0x000fd000078e0007 */
[----:B------:R-:W-:-:S05]  /*0f90*/  @P0 IMAD.MOV.U32 R19, RZ, RZ, R21 ;  /* 0x000000ffff130224 */ /* 0x000fca00078e0015 */
[----:B------:R-:W-:-:S07]  /*0fa0*/  SHF.L.W.U32.HI R18, R19, R17, R18 ;  /* 0x0000001113127219 */ /* 0x000fce0000010e12 */
.L_x_15:
[----:B------:R-:W-:Y:S05]  /*0fb0*/  BSYNC.RECONVERGENT B1 ;  /* 0x0000000000017941 */ /* 0x000fea0003800200 */
.L_x_14:
[C---:B------:R-:W-:Y:S01]  /*0fc0*/  SHF.L.W.U32.HI R21, R18.reuse, 0x2, R20 ;  /* 0x0000000212157819 */ /* 0x040fe20000010e14 */
[----:B------:R-:W-:Y:S01]  /*0fd0*/  UMOV UR4, 0x54442d19 ;  /* 0x54442d1900047882 */ /* 0x000fe20000000000 */
[----:B------:R-:W-:Y:S01]  /*0fe0*/  SHF.L.U32 R16, R18, 0x2, RZ ;  /* 0x0000000212107819 */ /* 0x000fe200000006ff */
[----:B------:R-:W-:Y:S01]  /*0ff0*/  UMOV UR5, 0x3bf921fb ;  /* 0x3bf921fb00057882 */ /* 0x000fe20000000000 */
[----:B------:R-:W-:Y:S02]  /*1000*/  SHF.R.S32.HI R17, RZ, 0x1f, R21 ;  /* 0x0000001fff117819 */ /* 0x000fe40000011415 */
[----:B------:R-:W-:Y:S02]  /*1010*/  ISETP.GE.AND P0, PT, R11, RZ, PT ;  /* 0x000000ff0b00720c */ /* 0x000fe40003f06270 */
[C---:B------:R-:W-:Y:S02]  /*1020*/  LOP3.LUT R16, R17.reuse, R16, RZ, 0x3c, !PT ;  /* 0x0000001011107212 */ /* 0x040fe400078e3cff */
[----:B------:R-:W-:-:S02]  /*1030*/  LOP3.LUT R17, R17, R21, RZ, 0x3c, !PT ;  /* 0x0000001511117212 */ /* 0x000fc400078e3cff */
[----:B------:R-:W-:Y:S02]  /*1040*/  SHF.R.U32.HI R20, RZ, 0x1e, R20 ;  /* 0x0000001eff147819 */ /* 0x000fe40000011614 */
[C---:B------:R-:W-:Y:S02]  /*1050*/  LOP3.LUT R11, R21.reuse, R11, RZ, 0x3c, !PT ;  /* 0x0000000b150b7212 */ /* 0x040fe400078e3cff */
[----:B------:R-:W0:Y:S01]  /*1060*/  I2F.F64.S64 R16, R16 ;  /* 0x0000001000107312 */ /* 0x000e220000301c00 */
[----:B------:R-:W-:Y:S02]  /*1070*/  LEA.HI R21, R21, R20, RZ, 0x1 ;  /* 0x0000001415157211 */ /* 0x000fe400078f08ff */
[----:B------:R-:W-:-:S03]  /*1080*/  ISETP.GE.AND P1, PT, R11, RZ, PT ;  /* 0x000000ff0b00720c */ /* 0x000fc60003f26270 */
[----:B------:R-:W-:-:S04]  /*1090*/  IMAD.MOV R11, RZ, RZ, -R21 ;  /* 0x000000ffff0b7224 */ /* 0x000fc800078e0a15 */
[----:B------:R-:W-:Y:S01]  /*10a0*/  @!P0 IMAD.MOV.U32 R21, RZ, RZ, R11 ;  /* 0x000000ffff158224 */ /* 0x000fe200078e000b */
[----:B0-----:R-:W-:-:S10]  /*10b0*/  DMUL R18, R16, UR4 ;  /* 0x0000000410127c28 */ /* 0x001fd40008000000 */
[----:B------:R-:W0:Y:S02]  /*10c0*/  F2F.F32.F64 R18, R18 ;  /* 0x0000001200127310 */ /* 0x000e240000301000 */
[----:B0-----:R-:W-:-:S07]  /*10d0*/  FSEL R22, -R18, R18, !P1 ;  /* 0x0000001212167208 */ /* 0x001fce0004800100 */
.L_x_12:
[----:B------:R-:W-:Y:S05]  /*10e0*/  BSYNC.RECONVERGENT B0 ;  /* 0x0000000000007941 */ /* 0x000fea0003800200 */
.L_x_11:
[----:B------:R-:W-:Y:S01]  /*10f0*/  LOP3.LUT R11, R21, 0x1, RZ, 0xc0, !PT ;  /* 0x00000001150b7812 */ /* 0x000fe200078ec0ff */
[----:B------:R-:W-:Y:S01]  /*1100*/  FMUL R19, R22, R22 ;  /* 0x0000001616137220 */ /* 0x000fe20000400000 */
[----:B------:R-:W0:Y:S01]  /*1110*/  LDC.64 R16, c[0x0][0x398] ;  /* 0x0000e600ff107b82 */ /* 0x000e220000000a00 */
[----:B------:R-:W-:Y:S01]  /*1120*/  IMAD.MOV.U32 R20, RZ, RZ, 0x3effffff ;  /* 0x3effffffff147424 */ /* 0x000fe200078e00ff */
[----:B------:R-:W-:Y:S01]  /*1130*/  ISETP.NE.U32.AND P0, PT, R11, 0x1, PT ;  /* 0x000000010b00780c */ /* 0x000fe20003f05070 */
[----:B------:R-:W-:Y:S01]  /*1140*/  FFMA R18, R19, R8, -0.0013887860113754868507 ;  /* 0xbab607ed13127423 */ /* 0x000fe20000000008 */
[----:B------:R-:W-:Y:S01]  /*1150*/  IMAD.MOV.U32 R11, RZ, RZ, 0x3d2aaabb ;  /* 0x3d2aaabbff0b7424 */ /* 0x000fe200078e00ff */
[----:B------:R-:W-:Y:S02]  /*1160*/  LOP3.LUT P1, RZ, R21, 0x2, RZ, 0xc0, !PT ;  /* 0x0000000215ff7812 */ /* 0x000fe4000782c0ff */
[----:B------:R-:W-:Y:S02]  /*1170*/  FSEL R21, -R20, -0.16666662693023681641, !P0 ;  /* 0xbe2aaaa814157808 */ /* 0x000fe40004000100 */
[----:B------:R-:W-:-:S02]  /*1180*/  FSEL R18, R18, -0.00019574658654164522886, !P0 ;  /* 0xb94d415312127808 */ /* 0x000fc40004000000 */
[----:B------:R-:W-:-:S05]  /*1190*/  FSEL R24, R11, 0.0083327032625675201416, !P0 ;  /* 0x3c0885e40b187808 */ /* 0x000fca0004000000 */
[----:B------:R-:W-:Y:S01]  /*11a0*/  FFMA R24, R19, R18, R24 ;  /* 0x0000001213187223 */ /* 0x000fe20000000018 */
[----:B------:R-:W-:-:S03]  /*11b0*/  FSEL R18, R22, 1, P0 ;  /* 0x3f80000016127808 */ /* 0x000fc60000000000 */
[C---:B------:R-:W-:Y:S02]  /*11c0*/  FFMA R21, R19.reuse, R24, R21 ;  /* 0x0000001813157223 */ /* 0x040fe40000000015 */
[----:B------:R-:W-:Y:S01]  /*11d0*/  FFMA R19, R19, R18, RZ ;  /* 0x0000001213137223 */ /* 0x000fe200000000ff */
[----:B0-----:R-:W-:-:S04]  /*11e0*/  IMAD.WIDE R16, R0, 0x4, R16 ;  /* 0x0000000400107825 */ /* 0x001fc800078e0210 */
[----:B------:R-:W-:-:S04]  /*11f0*/  FFMA R23, R19, R21, R18 ;  /* 0x0000001513177223 */ /* 0x000fc80000000012 */
        /* <DEDUP_REMOVED lines=24> */
[----:B------:R-:W-:Y:S01]  /*1380*/  MOV R24, RZ ;  /* 0x000000ff00187202 */ /* 0x000fe20000000f00 */
[----:B------:R-:W-:Y:S01]  /*1390*/  IMAD.MOV.U32 R23, RZ, RZ, RZ ;  /* 0x000000ffff177224 */ /* 0x000fe200078e00ff */
[----:B------:R-:W0:Y:S02]  /*13a0*/  LDCU.64 UR8, c[0x4][URZ] ;  /* 0x01000000ff0877ac */ /* 0x000e240008000a00 */
[----:B------:R-:W-:Y:S01]  /*13b0*/  LOP3.LUT R22, R14, 0x80000000, RZ, 0xfc, !PT ;  /* 0x800000000e167812 */ /* 0x000fe200078efcff */
[----:B------:R-:W-:Y:S01]  /*13c0*/  UMOV UR5, URZ ;  /* 0x000000ff00057c82 */ /* 0x000fe20008000000 */
[----:B------:R-:W-:-:S05]  /*13d0*/  UMOV UR4, URZ ;  /* 0x000000ff00047c82 */ /* 0x000fca0008000000 */
.L_x_18:
        /* <DEDUP_REMOVED lines=42> */
[----:B------:R-:W-:Y:S01]  /*1680*/  @P2 IMAD.MOV.U32 R15, RZ, RZ, R3 ;  /* 0x000000ffff0f2224 */ /* 0x000fe200078e0003 */
[----:B------:R-:W-:Y:S01]  /*1690*/  @P2 MOV R22, R4 ;  /* 0x0000000400162202 */ /* 0x000fe20000000f00 */
[----:B------:R-:W-:Y:S02]  /*16a0*/  @P1 IMAD.MOV.U32 R15, RZ, RZ, R4 ;  /* 0x000000ffff0f1224 */ /* 0x000fe400078e0004 */
[----:B------:R-:W-:-:S02]  /*16b0*/  @P0 IMAD.MOV.U32 R15, RZ, RZ, R5 ;  /* 0x000000ffff0f0224 */ /* 0x000fc400078e0005 */
[----:B------:R-:W-:Y:S02]  /*16c0*/  @P1 IMAD.MOV.U32 R22, RZ, RZ, R5 ;  /* 0x000000ffff161224 */ /* 0x000fe400078e0005 */
[--C-:B------:R-:W-:Y:S02]  /*16d0*/  @P3 IMAD.MOV.U32 R15, RZ, RZ, R6.reuse ;  /* 0x000000ffff0f3224 */ /* 0x100fe400078e0006 */
[----:B------:R-:W-:Y:S02]  /*16e0*/  @P5 IMAD.MOV.U32 R15, RZ, RZ, R7 ;  /* 0x000000ffff0f5224 */ /* 0x000fe400078e0007 */
[----:B------:R-:W-:Y:S02]  /*16f0*/  @P4 IMAD.MOV.U32 R15, RZ, RZ, R23 ;  /* 0x000000ffff0f4224 */ /* 0x000fe400078e0017 */
[----:B------:R-:W-:Y:S02]  /*1700*/  @P0 IMAD.MOV.U32 R22, RZ, RZ, R6 ;  /* 0x000000ffff160224 */ /* 0x000fe400078e0006 */
[----:B------:R-:W-:Y:S01]  /*1710*/  @P3 IMAD.MOV.U32 R22, RZ, RZ, R7 ;  /* 0x000000ffff163224 */ /* 0x000fe200078e0007 */
[----:B------:R-:W-:Y:S01]  /*1720*/  @P5 MOV R22, R23 ;  /* 0x0000001700165202 */ /* 0x000fe20000000f00 */
[----:B------:R-:W-:Y:S01]  /*1730*/  IMAD.MOV.U32 R18, RZ, RZ, R15 ;  /* 0x000000ffff127224 */ /* 0x000fe200078e000f */
        /* <DEDUP_REMOVED lines=8> */
[----:B------:R-:W-:Y:S01]  /*17c0*/  @P5 IMAD.MOV.U32 R19, RZ, RZ, R6 ;  /* 0x000000ffff135224 */ /* 0x000fe200078e0006 */
[----:B------:R-:W-:-:S09]  /*17d0*/  @P4 MOV R19, R7 ;  /* 0x0000000700134202 */ /* 0x000fd20000000f00 */
[----:B------:R-:W-:-:S05]  /*17e0*/  @P0 IMAD.MOV.U32 R19, RZ, RZ, R23 ;  /* 0x000000ffff130224 */ /* 0x000fca00078e0017 */
[----:B------:R-:W-:-:S07]  /*17f0*/  SHF.L.W.U32.HI R18, R19, R15, R18 ;  /* 0x0000000f13127219 */ /* 0x000fce0000010e12 */
.L_x_20:
[----:B------:R-:W-:Y:S05]  /*1800*/  BSYNC.RECONVERGENT B1 ;  /* 0x0000000000017941 */ /* 0x000fea0003800200 */
.L_x_19:
        /* <DEDUP_REMOVED lines=18> */
.L_x_17:
[----:B------:R-:W-:Y:S05]  /*1930*/  BSYNC.RECONVERGENT B0 ;  /* 0x0000000000007941 */ /* 0x000fea0003800200 */
.L_x_16:
[----:B------:R-:W-:Y:S01]  /*1940*/  LOP3.LUT R19, R24, 0x1, RZ, 0xc0, !PT ;  /* 0x0000000118137812 */ /* 0x000fe200078ec0ff */
[----:B------:R-:W-:Y:S01]  /*1950*/  FMUL R18, R22, R22 ;  /* 0x0000001616127220 */ /* 0x000fe20000400000 */
[----:B------:R-:W0:Y:S01]  /*1960*/  LDC.64 R14, c[0x0][0x388] ;  /* 0x0000e200ff0e7b82 */ /* 0x000e220000000a00 */
[----:B------:R-:W-:Y:S01]  /*1970*/  VIADD R24, R24, 0x1 ;  /* 0x0000000118187836 */ /* 0x000fe20000000000 */
[----:B------:R-:W-:Y:S01]  /*1980*/  ISETP.NE.U32.AND P0, PT, R19, 0x1, PT ;  /* 0x000000011300780c */ /* 0x000fe20003f05070 */
[----:B------:R-:W-:-:S03]  /*1990*/  FFMA R19, R18, R8, -0.0013887860113754868507 ;  /* 0xbab607ed12137423 */ /* 0x000fc60000000008 */
[----:B------:R-:W-:Y:S02]  /*19a0*/  FSEL R9, R9, 0.041666727513074874878, !P0 ;  /* 0x3d2aaabb09097808 */ /* 0x000fe40004000000 */
[----:B------:R-:W-:Y:S02]  /*19b0*/  FSEL R19, R19, -0.00019574658654164522886, P0 ;  /* 0xb94d415313137808 */ /* 0x000fe40000000000 */
[----:B------:R-:W-:Y:S02]  /*19c0*/  FSEL R10, -R10, -0.4999999701976776123, !P0 ;  /* 0xbeffffff0a0a7808 */ /* 0x000fe40004000100 */
[----:B------:R-:W-:Y:S01]  /*19d0*/  LOP3.LUT P1, RZ, R24, 0x2, RZ, 0xc0, !PT ;  /* 0x0000000218ff7812 */ /* 0x000fe2000782c0ff */
        /* <DEDUP_REMOVED lines=36> */
.L_x_23:
        /* <DEDUP_REMOVED lines=40> */
[----:B------:R-:W-:Y:S01]  /*1ea0*/  @P4 IMAD.MOV.U32 R10, RZ, RZ, R3 ;  /* 0x000000ffff0a4224 */ /* 0x000fe200078e0003 */
[----:B------:R-:W-:Y:S01]  /*1eb0*/  ISETP.EQ.AND P4, PT, R16, 0x4, PT ;  /* 0x000000041000780c */ /* 0x000fe20003f82270 */
[--C-:B------:R-:W-:Y:S01]  /*1ec0*/  @P2 IMAD.MOV.U32 R10, RZ, RZ, R4.reuse ;  /* 0x000000ffff0a2224 */ /* 0x100fe200078e0004 */
[----:B------:R-:W-:Y:S01]  /*1ed0*/  @P2 MOV R13, R3 ;  /* 0x00000003000d2202 */ /* 0x000fe20000000f00 */
[----:B------:R-:W-:Y:S02]  /*1ee0*/  @P1 IMAD.MOV.U32 R13, RZ, RZ, R4 ;  /* 0x000000ffff0d1224 */ /* 0x000fe400078e0004 */
[----:B------:R-:W-:-:S02]  /*1ef0*/  @P1 IMAD.MOV.U32 R10, RZ, RZ, R5 ;  /* 0x000000ffff0a1224 */ /* 0x000fc400078e0005 */
[----:B------:R-:W-:Y:S02]  /*1f00*/  @P0 IMAD.MOV.U32 R13, RZ, RZ, R5 ;  /* 0x000000ffff0d0224 */ /* 0x000fe400078e0005 */
[--C-:B------:R-:W-:Y:S01]  /*1f10*/  @P0 IMAD.MOV.U32 R10, RZ, RZ, R6.reuse ;  /* 0x000000ffff0a0224 */ /* 0x100fe200078e0006 */
[----:B------:R-:W-:Y:S01]  /*1f20*/  @P3 MOV R10, R7 ;  /* 0x00000007000a3202 */ /* 0x000fe20000000f00 */
[----:B------:R-:W-:Y:S02]  /*1f30*/  @P3 IMAD.MOV.U32 R13, RZ, RZ, R6 ;  /* 0x000000ffff0d3224 */ /* 0x000fe400078e0006 */
[----:B------:R-:W-:Y:S02]  /*1f40*/  @P5 IMAD.MOV.U32 R13, RZ, RZ, R7 ;  /* 0x000000ffff0d5224 */ /* 0x000fe400078e0007 */
[--C-:B------:R-:W-:Y:S02]  /*1f50*/  @P5 IMAD.MOV.U32 R10, RZ, RZ, R9.reuse ;  /* 0x000000ffff0a5224 */ /* 0x100fe400078e0009 */
[----:B------:R-:W-:Y:S01]  /*1f60*/  @P4 IMAD.MOV.U32 R13, RZ, RZ, R9 ;  /* 0x000000ffff0d4224 */ /* 0x000fe200078e0009 */
[----:B------:R-:W-:Y:S06]  /*1f70*/  @!P6 BRA `(.L_x_25) ;  /* 0x000000000028e947 */ /* 0x000fec0003800000 */
[----:B------:R-:W-:Y:S01]  /*1f80*/  @P1 IMAD.MOV.U32 R2, RZ, RZ, R3 ;  /* 0x000000ffff021224 */ /* 0x000fe200078e0003 */
[----:B------:R-:W-:Y:S01]  /*1f90*/  LOP3.LUT R3, R12, 0x1f, RZ, 0xc0, !PT ;  /* 0x0000001f0c037812 */ /* 0x000fe200078ec0ff */
[----:B------:R-:W-:Y:S01]  /*1fa0*/  @P0 IMAD.MOV.U32 R2, RZ, RZ, R4 ;  /* 0x000000ffff020224 */ /* 0x000fe200078e0004 */
[----:B------:R-:W-:Y:S01]  /*1fb0*/  ISETP.EQ.AND P0, PT, R16, 0x8, PT ;  /* 0x000000081000780c */ /* 0x000fe20003f02270 */
[----:B------:R-:W-:Y:S01]  /*1fc0*/  @P3 IMAD.MOV.U32 R2, RZ, RZ, R5 ;  /* 0x000000ffff023224 */ /* 0x000fe200078e0005 */
[----:B------:R-:W-:Y:S01]  /*1fd0*/  @P5 MOV R2, R6 ;  /* 0x0000000600025202 */ /* 0x000fe20000000f00 */
[----:B------:R-:W-:Y:S01]  /*1fe0*/  @P4 IMAD.MOV.U32 R2, RZ, RZ, R7 ;  /* 0x000000ffff024224 */ /* 0x000fe200078e0007 */
[----:B------:R-:W-:-:S09]  /*1ff0*/  SHF.L.W.U32.HI R10, R13, R3, R10 ;  /* 0x000000030d0a7219 */ /* 0x000fd20000010e0a */
[----:B------:R-:W-:-:S05]  /*2000*/  @P0 IMAD.MOV.U32 R2, RZ, RZ, R9 ;  /* 0x000000ffff020224 */ /* 0x000fca00078e0009 */
[----:B------:R-:W-:-:S07]  /*2010*/  SHF.L.W.U32.HI R13, R2, R3, R13 ;  /* 0x00000003020d7219 */ /* 0x000fce0000010e0d */
.L_x_25:
[----:B------:R-:W-:Y:S05]  /*2020*/  BSYNC.RECONVERGENT B1 ;  /* 0x0000000000017941 */ /* 0x000fea0003800200 */
.L_x_24:
        /* <DEDUP_REMOVED lines=18> */
.L_x_22:
[----:B------:R-:W-:Y:S05]  /*2150*/  BSYNC.RECONVERGENT B0 ;  /* 0x0000000000007941 */ /* 0x000fea0003800200 */
.L_x_21:
[----:B------:R-:W-:Y:S01]  /*2160*/  FMUL R3, R9, R9 ;  /* 0x0000000909037220 */ /* 0x000fe20000400000 */
[C---:B------:R-:W-:Y:S02]  /*2170*/  LOP3.LUT R0, R12.reuse, 0x1, RZ, 0xc0, !PT ;  /* 0x000000010c007812 */ /* 0x040fe400078ec0ff */
[----:B------:R-:W-:Y:S01]  /*2180*/  LOP3.LUT P1, RZ, R12, 0x2, RZ, 0xc0, !PT ;  /* 0x000000020cff7812 */ /* 0x000fe2000782c0ff */
[----:B------:R-:W-:Y:S01]  /*2190*/  FFMA R8, R3, R8, -0.0013887860113754868507 ;  /* 0xbab607ed03087423 */ /* 0x000fe20000000008 */
[----:B------:R-:W-:-:S04]  /*21a0*/  ISETP.NE.U32.AND P0, PT, R0, 0x1, PT ;  /* 0x000000010000780c */ /* 0x000fc80003f05070 */
[----:B------:R-:W-:Y:S02]  /*21b0*/  FSEL R2, R11, 0.0083327032625675201416, !P0 ;  /* 0x3c0885e40b027808 */ /* 0x000fe40004000000 */
[----:B------:R-:W-:Y:S02]  /*21c0*/  FSEL R8, R8, -0.00019574658654164522886, !P0 ;  /* 0xb94d415308087808 */ /* 0x000fe40004000000 */
[----:B------:R-:W-:Y:S02]  /*21d0*/  FSEL R0, R9, 1, P0 ;  /* 0x3f80000009007808 */ /* 0x000fe40000000000 */
[----:B------:R-:W-:Y:S01]  /*21e0*/  FSEL R7, -R20, -0.16666662693023681641, !P0 ;  /* 0xbe2aaaa814077808 */ /* 0x000fe20004000100 */
[C---:B------:R-:W-:Y:S02]  /*21f0*/  FFMA R2, R3.reuse, R8, R2 ;  /* 0x0000000803027223 */ /* 0x040fe40000000002 */
[C---:B------:R-:W-:Y:S02]  /*2200*/  FFMA R5, R3.reuse, R0, RZ ;  /* 0x0000000003057223 */ /* 0x040fe400000000ff */
[----:B------:R-:W-:-:S04]  /*2210*/  FFMA R2, R3, R2, R7 ;  /* 0x0000000203027223 */ /* 0x000fc80000000007 */
[----:B------:R-:W-:-:S04]  /*2220*/  FFMA R5, R5, R2, R0 ;  /* 0x0000000205057223 */ /* 0x000fc80000000000 */
[----:B------:R-:W-:-:S05]  /*2230*/  @P1 FADD R5, RZ, -R5 ;  /* 0x80000005ff051221 */ /* 0x000fca0000000000 */
[----:B------:R-:W-:Y:S01]  /*2240*/  STG.E desc[UR6][R14.64+0x4], R5 ;  /* 0x000004050e007986 */ /* 0x000fe2000c101906 */
[----:B------:R-:W-:Y:S05]  /*2250*/  EXIT ;  /* 0x000000000000794d */ /* 0x000fea0003800000 */
.L_x_26:
        /* <DEDUP_REMOVED lines=10> */
.L_x_65:


//--------------------- .text._Z12setpartprobeP6float2S0_S0_PfS1_iiiiiii --------------------------
	.section	.text._Z12setpartprobeP6float2S0_S0_PfS1_iiiiiii,"ax",@progbits
	.align	128
        .global         _Z12setpartprobeP6float2S0_S0_PfS1_iiiiiii
        .type           _Z12setpartprobeP6float2S0_S0_PfS1_iiiiiii,@function
        .size           _Z12setpartprobeP6float2S0_S0_PfS1_iiiiiii,(.L_x_66 - _Z12setpartprobeP6float2S0_S0_PfS1_iiiiiii)
        .other          _Z12setpartprobeP6float2S0_S0_PfS1_iiiiiii,@"STO_CUDA_ENTRY STV_DEFAULT"
_Z12setpartprobeP6float2S0_S0_PfS1_iiiiiii:
.text._Z12setpartprobeP6float2S0_S0_PfS1_iiiiiii:
[----:B------:R-:W-:Y:S01]  /*0000*/  LDC R1, c[0x0][0x37c] ;  /* 0x0000df00ff017b82 */ /* 0x000fe20000000800 */
[----:B------:R-:W0:Y:S07]  /*0010*/  S2R R2, SR_CTAID.Y ;  /* 0x0000000000027919 */ /* 0x000e2e0000002600 */
[----:B------:R-:W1:Y:S01]  /*0020*/  LDC R0, c[0x0][0x3b8] ;  /* 0x0000ee00ff007b82 */ /* 0x000e620000000800 */
[----:B------:R-:W2:Y:S01]  /*0030*/  LDCU UR4, c[0x0][0x360] ;  /* 0x00006c00ff0477ac */ /* 0x000ea20008000800 */
[----:B------:R-:W0:Y:S01]  /*0040*/  S2R R3, SR_TID.Y ;  /* 0x0000000000037919 */ /* 0x000e220000002200 */
[----:B------:R-:W0:Y:S01]  /*0050*/  LDCU UR5, c[0x0][0x364] ;  /* 0x00006c80ff0577ac */ /* 0x000e220008000800 */
[----:B------:R-:W2:Y:S01]  /*0060*/  S2R R5, SR_CTAID.X ;  /* 0x0000000000057919 */ /* 0x000ea20000002500 */
[----:B------:R-:W3:Y:S01]  /*0070*/  LDCU UR7, c[0x0][0x3b4] ;  /* 0x00007680ff0777ac */ /* 0x000ee20008000800 */
[----:B------:R-:W2:Y:S01]  /*0080*/  S2R R4, SR_TID.X ;  /* 0x0000000000047919 */ /* 0x000ea20000002100 */
[----:B------:R-:W4:Y:S01]  /*0090*/  LDCU UR6, c[0x0][0x368] ;  /* 0x00006d00ff0677ac */ /* 0x000f220008000800 */
[----:B------:R-:W4:Y:S01]  /*00a0*/  S2R R6, SR_CTAID.Z ;  /* 0x0000000000067919 */ /* 0x000f220000002700 */
[----:B------:R-:W5:Y:S01]  /*00b0*/  LDCU UR8, c[0x0][0x3a8] ;  /* 0x00007500ff0877ac */ /* 0x000f620008000800 */
[----:B------:R-:W4:Y:S01]  /*00c0*/  S2R R7, SR_TID.Z ;  /* 0x0000000000077919 */ /* 0x000f220000002300 */
[----:B0-----:R-:W-:-:S05]  /*00d0*/  IMAD R2, R2, UR5, R3 ;  /* 0x0000000502027c24 */ /* 0x001fca000f8e0203 */
[----:B---3--:R-:W-:Y:S01]  /*00e0*/  ISETP.GE.AND P0, PT, R2, UR7, PT ;  /* 0x0000000702007c0c */ /* 0x008fe2000bf06270 */
[----:B--2---:R-:W-:Y:S02]  /*00f0*/  IMAD R5, R5, UR4, R4 ;  /* 0x0000000405057c24 */ /* 0x004fe4000f8e0204 */
[----:B-1----:R-:W-:-:S05]  /*0100*/  IMAD R4, R0, R0, RZ ;  /* 0x0000000000047224 */ /* 0x002fca00078e02ff */
[----:B------:R-:W-:Y:S01]  /*0110*/  ISETP.GE.OR P0, PT, R5, R4, P0 ;  /* 0x000000040500720c */ /* 0x000fe20000706670 */
[----:B----4-:R-:W-:-:S05]  /*0120*/  IMAD R3, R6, UR6, R7 ;  /* 0x0000000606037c24 */ /* 0x010fca000f8e0207 */
[----:B-----5:R-:W-:-:S13]  /*0130*/  ISETP.GE.OR P0, PT, R3, UR8, P0 ;  /* 0x0000000803007c0c */ /* 0x020fda0008706670 */
[----:B------:R-:W-:Y:S05]  /*0140*/  @P0 EXIT ;  /* 0x000000000000094d */ /* 0x000fea0003800000 */
[----:B------:R-:W0:Y:S01]  /*0150*/  LDC.64 R6, c[0x0][0x398] ;  /* 0x0000e600ff067b82 */ /* 0x000e220000000a00 */
[----:B------:R-:W1:Y:S01]  /*0160*/  LDCU.64 UR4, c[0x0][0x358] ;  /* 0x00006b00ff0477ac */ /* 0x000e620008000a00 */
[----:B------:R-:W-:-:S06]  /*0170*/  IMAD R2, R3, UR7, R2 ;  /* 0x0000000703027c24 */ /* 0x000fcc000f8e0202 */
[----:B------:R-:W2:Y:S01]  /*0180*/  LDC.64 R8, c[0x0][0x3a0] ;  /* 0x0000e800ff087b82 */ /* 0x000ea20000000a00 */
[----:B0-----:R-:W-:-:S06]  /*0190*/  IMAD.WIDE.U32 R6, R2, 0x4, R6 ;  /* 0x0000000402067825 */ /* 0x001fcc00078e0006 */
[----:B-1----:R-:W3:Y:S01]  /*01a0*/  LDG.E R6, desc[UR4][R6.64] ;  /* 0x0000000406067981 */ /* 0x002ee2000c1e1900 */
[----:B--2---:R-:W-:-:S06]  /*01b0*/  IMAD.WIDE.U32 R8, R2, 0x4, R8 ;  /* 0x0000000402087825 */ /* 0x004fcc00078e0008 */
[----:B------:R-:W2:Y:S01]  /*01c0*/  LDG.E R8, desc[UR4][R8.64] ;  /* 0x0000000408087981 */ /* 0x000ea2000c1e1900 */
[----:B------:R-:W-:-:S05]  /*01d0*/  IMAD.MOV.U32 R13, RZ, RZ, 0x3f000000 ;  /* 0x3f000000ff0d7424 */ /* 0x000fca00078e00ff */
[----:B---3--:R-:W-:-:S05]  /*01e0*/  LOP3.LUT R11, R13, 0x80000000, R6, 0xb8, !PT ;  /* 0x800000000d0b7812 */ /* 0x008fca00078eb806 */
[----:B------:R-:W-:Y:S01]  /*01f0*/  FADD.RZ R11, R6, R11 ;  /* 0x0000000b060b7221 */ /* 0x000fe2000000c000 */
[----:B--2---:R-:W-:-:S05]  /*0200*/  LOP3.LUT R13, R13, 0x80000000, R8, 0xb8, !PT ;  /* 0x800000000d0d7812 */ /* 0x004fca00078eb808 */
[----:B------:R-:W-:Y:S01]  /*0210*/  FADD.RZ R13, R8, R13 ;  /* 0x0000000d080d7221 */ /* 0x000fe2000000c000 */
[----:B------:R-:W-:Y:S08]  /*0220*/  F2I.TRUNC.NTZ R11, R11 ;  /* 0x0000000b000b7305 */ /* 0x000ff0000020f100 */
[----:B------:R-:W0:Y:S02]  /*0230*/  F2I.TRUNC.NTZ R4, R13 ;  /* 0x0000000d00047305 */ /* 0x000e24000020f100 */
[----:B0-----:R-:W-:-:S04]  /*0240*/  LOP3.LUT R4, R11, R4, RZ, 0xfc, !PT ;  /* 0x000000040b047212 */ /* 0x001fc800078efcff */
[----:B------:R-:W-:-:S13]  /*0250*/  ISETP.GE.AND P0, PT, R4, RZ, PT ;  /* 0x000000ff0400720c */ /* 0x000fda0003f06270 */
[----:B------:R-:W-:Y:S05]  /*0260*/  @!P0 EXIT ;  /* 0x000000000000894d */ /* 0x000fea0003800000 */
[----:B------:R-:W-:Y:S01]  /*0270*/  IABS R9, R0 ;  /* 0x0000000000097213 */ /* 0x000fe20000000000 */
[----:B------:R-:W0:Y:S03]  /*0280*/  LDCU UR6, c[0x0][0x3c0] ;  /* 0x00007800ff0677ac */ /* 0x000e260008000800 */
[----:B------:R-:W1:Y:S01]  /*0290*/  I2F.RP R4, R9 ;  /* 0x0000000900047306 */ /* 0x000e620000209400 */
[----:B------:R-:W2:Y:S07]  /*02a0*/  LDCU UR7, c[0x0][0x3bc] ;  /* 0x00007780ff0777ac */ /* 0x000eae0008000800 */
[----:B-1----:R-:W1:Y:S01]  /*02b0*/  MUFU.RCP R4, R4 ;  /* 0x0000000400047308 */ /* 0x002e620000001000 */
[----:B--2---:R-:W-:-:S04]  /*02c0*/  IADD3 R10, PT, PT, -R0, UR7, RZ ;  /* 0x00000007000a7c10 */ /* 0x004fc8000fffe1ff */
[----:B------:R-:W-:Y:S02]  /*02d0*/  LEA.HI R10, R10, R10, RZ, 0x1 ;  /* 0x0000000a0a0a7211 */ /* 0x000fe400078f08ff */
[----:B-1----:R-:W-:-:S04]  /*02e0*/  IADD3 R6, PT, PT, R4, 0xffffffe, RZ ;  /* 0x0ffffffe04067810 */ /* 0x002fc80007ffe0ff */
[----:B------:R1:W2:Y:S02]  /*02f0*/  F2I.FTZ.U32.TRUNC.NTZ R7, R6 ;  /* 0x0000000600077305 */ /* 0x0002a4000021f000 */
[----:B-1----:R-:W-:Y:S02]  /*0300*/  HFMA2 R6, -RZ, RZ, 0, 0 ;  /* 0x00000000ff067431 */ /* 0x002fe400000001ff */
[----:B--2---:R-:W-:-:S04]  /*0310*/  IMAD.MOV R8, RZ, RZ, -R7 ;  /* 0x000000ffff087224 */ /* 0x004fc800078e0a07 */
[----:B------:R-:W-:Y:S01]  /*0320*/  IMAD R11, R8, R9, RZ ;  /* 0x00000009080b7224 */ /* 0x000fe200078e02ff */
[----:B------:R-:W-:-:S03]  /*0330*/  IABS R8, R5 ;  /* 0x0000000500087213 */ /* 0x000fc60000000000 */
[----:B------:R-:W-:-:S06]  /*0340*/  IMAD.HI.U32 R7, R7, R11, R6 ;  /* 0x0000000b07077227 */ /* 0x000fcc00078e0006 */
[----:B------:R-:W-:-:S04]  /*0350*/  IMAD.HI.U32 R7, R7, R8, RZ ;  /* 0x0000000807077227 */ /* 0x000fc800078e00ff */
[----:B------:R-:W-:-:S04]  /*0360*/  IMAD.MOV R4, RZ, RZ, -R7 ;  /* 0x000000ffff047224 */ /* 0x000fc800078e0a07 */
[----:B------:R-:W-:-:S05]  /*0370*/  IMAD R4, R9, R4, R8 ;  /* 0x0000000409047224 */ /* 0x000fca00078e0208 */
[----:B------:R-:W-:-:S13]  /*0380*/  ISETP.GT.U32.AND P2, PT, R9, R4, PT ;  /* 0x000000040900720c */ /* 0x000fda0003f44070 */
[-C--:B------:R-:W-:Y:S01]  /*0390*/  @!P2 IADD3 R4, PT, PT, R4, -R9.reuse, RZ ;  /* 0x800000090404a210 */ /* 0x080fe20007ffe0ff */
[----:B------:R-:W-:Y:S01]  /*03a0*/  @!P2 VIADD R7, R7, 0x1 ;  /* 0x000000010707a836 */ /* 0x000fe20000000000 */
[----:B------:R-:W-:Y:S02]  /*03b0*/  ISETP.NE.AND P2, PT, R0, RZ, PT ;  /* 0x000000ff0000720c */ /* 0x000fe40003f45270 */
[----:B------:R-:W-:Y:S02]  /*03c0*/  ISETP.GE.U32.AND P0, PT, R4, R9, PT ;  /* 0x000000090400720c */ /* 0x000fe40003f06070 */
[----:B------:R-:W-:-:S04]  /*03d0*/  LOP3.LUT R4, R5, R0, RZ, 0x3c, !PT ;  /* 0x0000000005047212 */ /* 0x000fc800078e3cff */
[----:B------:R-:W-:Y:S02]  /*03e0*/  ISETP.GE.AND P1, PT, R4, RZ, PT ;  /* 0x000000ff0400720c */ /* 0x000fe40003f26270 */
[----:B0-----:R-:W-:-:S04]  /*03f0*/  IADD3 R4, PT, PT, -R0, UR6, RZ ;  /* 0x0000000600047c10 */ /* 0x001fc8000fffe1ff */
[----:B------:R-:W-:Y:S02]  /*0400*/  LEA.HI R11, R4, R4, RZ, 0x1 ;  /* 0x00000004040b7211 */ /* 0x000fe400078f08ff */
[----:B------:R-:W-:-:S05]  /*0410*/  @P0 IADD3 R7, PT, PT, R7, 0x1, RZ ;  /* 0x0000000107070810 */ /* 0x000fca0007ffe0ff */
[----:B------:R-:W-:Y:S02]  /*0420*/  IMAD.MOV.U32 R8, RZ, RZ, R7 ;  /* 0x000000ffff087224 */ /* 0x000fe400078e0007 */
[----:B------:R-:W0:Y:S03]  /*0430*/  LDC.64 R6, c[0x0][0x388] ;  /* 0x0000e200ff067b82 */ /* 0x000e260000000a00 */
[----:B------:R-:W-:Y:S02]  /*0440*/  @!P1 IADD3 R8, PT, PT, -R8, RZ, RZ ;  /* 0x000000ff08089210 */ /* 0x000fe40007ffe1ff */
[----:B------:R-:W-:-:S04]  /*0450*/  @!P2 LOP3.LUT R8, RZ, R0, RZ, 0x33, !PT ;  /* 0x00000000ff08a212 */ /* 0x000fc800078e33ff */
[----:B------:R-:W-:Y:S01]  /*0460*/  LEA.HI.SX32 R11, R11, R8, 0x1f ;  /* 0x000000080b0b7211 */ /* 0x000fe200078ffaff */
[----:B------:R-:W-:-:S04]  /*0470*/  IMAD.MOV R9, RZ, RZ, -R8 ;  /* 0x000000ffff097224 */ /* 0x000fc800078e0a08 */
[----:B------:R-:W-:Y:S02]  /*0480*/  IMAD R9, R0, R9, R5 ;  /* 0x0000000900097224 */ /* 0x000fe400078e0205 */
[----:B------:R-:W-:Y:S01]  /*0490*/  IMAD R11, R2, UR6, R11 ;  /* 0x00000006020b7c24 */ /* 0x000fe2000f8e020b */
[----:B------:R-:W1:Y:S02]  /*04a0*/  LDC.64 R4, c[0x0][0x380] ;  /* 0x0000e000ff047b82 */ /* 0x000e640000000a00 */
[----:B------:R-:W-:-:S05]  /*04b0*/  LEA.HI.SX32 R10, R10, R9, 0x1f ;  /* 0x000000090a0a7211 */ /* 0x000fca00078ffaff */
[----:B------:R-:W-:-:S04]  /*04c0*/  IMAD R11, R11, UR7, R10 ;  /* 0x000000070b0b7c24 */ /* 0x000fc8000f8e020a */
[----:B0-----:R-:W-:-:S06]  /*04d0*/  IMAD.WIDE R6, R11, 0x8, R6 ;  /* 0x000000080b067825 */ /* 0x001fcc00078e0206 */
[----:B------:R-:W2:Y:S01]  /*04e0*/  LDG.E.64 R6, desc[UR4][R6.64] ;  /* 0x0000000406067981 */ /* 0x000ea2000c1e1b00 */
[----:B------:R-:W-:-:S04]  /*04f0*/  IMAD R3, R3, R0, R8 ;  /* 0x0000000003037224 */ /* 0x000fc800078e0208 */
[----:B------:R-:W-:-:S04]  /*0500*/  IMAD R3, R3, R0, R9 ;  /* 0x0000000003037224 */ /* 0x000fc800078e0209 */
[----:B-1----:R-:W-:-:S05]  /*0510*/  IMAD.WIDE R2, R3, 0x8, R4 ;  /* 0x0000000803027825 */ /* 0x002fca00078e0204 */
[----:B--2---:R-:W-:Y:S04]  /*0520*/  REDG.E.ADD.F32.FTZ.RN.STRONG.GPU desc[UR4][R2.64], R6 ;  /* 0x00000006020079a6 */ /* 0x004fe8000c12f304 */
[----:B------:R-:W-:Y:S01]  /*0530*/  REDG.E.ADD.F32.FTZ.RN.STRONG.GPU desc[UR4][R2.64+0x4], R7 ;  /* 0x00000407020079a6 */ /* 0x000fe2000c12f304 */
[----:B------:R-:W-:Y:S05]  /*0540*/  EXIT ;  /* 0x000000000000794d */ /* 0x000fea0003800000 */
.L_x_27:
        /* <DEDUP_REMOVED lines=11> */
.L_x_66:


//--------------------- .text._Z10setpartobjP6float2S0_S0_PfS1_iiiiiii --------------------------
	.section	.text._Z10setpartobjP6float2S0_S0_PfS1_iiiiiii,"ax",@progbits
	.align	128
        .global         _Z10setpartobjP6float2S0_S0_PfS1_iiiiiii
        .type           _Z10setpartobjP6float2S0_S0_PfS1_iiiiiii,@function
        .size           _Z10setpartobjP6float2S0_S0_PfS1_iiiiiii,(.L_x_67 - _Z10setpartobjP6float2S0_S0_PfS1_iiiiiii)
        .other          _Z10setpartobjP6float2S0_S0_PfS1_iiiiiii,@"STO_CUDA_ENTRY STV_DEFAULT"
_Z10setpartobjP6float2S0_S0_PfS1_iiiiiii:
.text._Z10setpartobjP6float2S0_S0_PfS1_iiiiiii:
        /* <DEDUP_REMOVED lines=30> */
[C---:B---3--:R-:W-:Y:S02]  /*01e0*/  LOP3.LUT R5, R9.reuse, 0x80000000, R6, 0xb8, !PT ;  /* 0x8000000009057812 */ /* 0x048fe400078eb806 */
[----:B--2---:R-:W-:-:S03]  /*01f0*/  LOP3.LUT R9, R9, 0x80000000, R10, 0xb8, !PT ;  /* 0x8000000009097812 */ /* 0x004fc600078eb80a */
[----:B------:R-:W-:Y:S02]  /*0200*/  FADD.RZ R5, R6, R5 ;  /* 0x0000000506057221 */ /* 0x000fe4000000c000 */
[----:B------:R-:W-:-:S04]  /*0210*/  FADD.RZ R8, R10, R9 ;  /* 0x000000090a087221 */ /* 0x000fc8000000c000 */
[----:B------:R-:W-:Y:S08]  /*0220*/  F2I.TRUNC.NTZ R5, R5 ;  /* 0x0000000500057305 */ /* 0x000ff0000020f100 */
[----:B------:R-:W0:Y:S02]  /*0230*/  F2I.TRUNC.NTZ R8, R8 ;  /* 0x0000000800087305 */ /* 0x000e24000020f100 */
[----:B0-----:R-:W-:-:S04]  /*0240*/  LOP3.LUT R9, R5, R8, RZ, 0xfc, !PT ;  /* 0x0000000805097212 */ /* 0x001fc800078efcff */
[----:B------:R-:W-:-:S13]  /*0250*/  ISETP.GE.AND P0, PT, R9, RZ, PT ;  /* 0x000000ff0900720c */ /* 0x000fda0003f06270 */
[----:B------:R-:W-:Y:S05]  /*0260*/  @!P0 EXIT ;  /* 0x000000000000894d */ /* 0x000fea0003800000 */
[----:B------:R-:W-:Y:S01]  /*0270*/  IABS R10, R3 ;  /* 0x00000003000a7213 */ /* 0x000fe20000000000 */
[----:B------:R-:W0:Y:S01]  /*0280*/  LDCU UR6, c[0x0][0x3c0] ;  /* 0x00007800ff0677ac */ /* 0x000e220008000800 */
[----:B------:R-:W-:Y:S02]  /*0290*/  IABS R12, R2 ;  /* 0x00000002000c7213 */ /* 0x000fe40000000000 */
[----:B------:R-:W1:Y:S01]  /*02a0*/  I2F.RP R9, R10 ;  /* 0x0000000a00097306 */ /* 0x000e620000209400 */
[----:B------:R-:W2:Y:S07]  /*02b0*/  LDCU UR7, c[0x0][0x3bc] ;  /* 0x00007780ff0777ac */ /* 0x000eae0008000800 */
[----:B-1----:R-:W1:Y:S02]  /*02c0*/  MUFU.RCP R9, R9 ;  /* 0x0000000900097308 */ /* 0x002e640000001000 */
[----:B-1----:R-:W-:-:S06]  /*02d0*/  VIADD R6, R9, 0xffffffe ;  /* 0x0ffffffe09067836 */ /* 0x002fcc0000000000 */
[----:B------:R1:W3:Y:S02]  /*02e0*/  F2I.FTZ.U32.TRUNC.NTZ R7, R6 ;  /* 0x0000000600077305 */ /* 0x0002e4000021f000 */
[----:B-1----:R-:W-:Y:S01]  /*02f0*/  IMAD.MOV.U32 R6, RZ, RZ, RZ ;  /* 0x000000ffff067224 */ /* 0x002fe200078e00ff */
[----:B---3--:R-:W-:-:S05]  /*0300*/  IADD3 R11, PT, PT, RZ, -R7, RZ ;  /* 0x80000007ff0b7210 */ /* 0x008fca0007ffe0ff */
[----:B------:R-:W-:-:S04]  /*0310*/  IMAD R11, R11, R10, RZ ;  /* 0x0000000a0b0b7224 */ /* 0x000fc800078e02ff */
[----:B------:R-:W-:Y:S01]  /*0320*/  IMAD.HI.U32 R7, R7, R11, R6 ;  /* 0x0000000b07077227 */ /* 0x000fe200078e0006 */
[----:B------:R-:W-:Y:S02]  /*0330*/  MOV R11, R12 ;  /* 0x0000000c000b7202 */ /* 0x000fe40000000f00 */
[----:B------:R-:W-:-:S03]  /*0340*/  LOP3.LUT R6, R2, R3, RZ, 0x3c, !PT ;  /* 0x0000000302067212 */ /* 0x000fc600078e3cff */
[----:B------:R-:W-:Y:S01]  /*0350*/  IMAD.HI.U32 R7, R7, R11, RZ ;  /* 0x0000000b07077227 */ /* 0x000fe200078e00ff */
[----:B------:R-:W-:-:S03]  /*0360*/  ISETP.GE.AND P1, PT, R6, RZ, PT ;  /* 0x000000ff0600720c */ /* 0x000fc60003f26270 */
[----:B------:R-:W-:-:S04]  /*0370*/  IMAD.MOV R9, RZ, RZ, -R7 ;  /* 0x000000ffff097224 */ /* 0x000fc800078e0a07 */
[----:B------:R-:W-:Y:S01]  /*0380*/  IMAD R9, R10, R9, R11 ;  /* 0x000000090a097224 */ /* 0x000fe200078e020b */
[----:B--2---:R-:W-:-:S04]  /*0390*/  IADD3 R11, PT, PT, -R3, UR7, RZ ;  /* 0x00000007030b7c10 */ /* 0x004fc8000fffe1ff */
[----:B------:R-:W-:Y:S02]  /*03a0*/  ISETP.GT.U32.AND P2, PT, R10, R9, PT ;  /* 0x000000090a00720c */ /* 0x000fe40003f44070 */
[----:B------:R-:W-:-:S11]  /*03b0*/  LEA.HI R11, R11, R11, RZ, 0x1 ;  /* 0x0000000b0b0b7211 */ /* 0x000fd600078f08ff */
[-C--:B------:R-:W-:Y:S01]  /*03c0*/  @!P2 IADD3 R9, PT, PT, R9, -R10.reuse, RZ ;  /* 0x8000000a0909a210 */ /* 0x080fe20007ffe0ff */
[----:B------:R-:W-:Y:S01]  /*03d0*/  @!P2 VIADD R7, R7, 0x1 ;  /* 0x000000010707a836 */ /* 0x000fe20000000000 */
[----:B------:R-:W-:Y:S02]  /*03e0*/  ISETP.NE.AND P2, PT, R3, RZ, PT ;  /* 0x000000ff0300720c */ /* 0x000fe40003f45270 */
[----:B------:R-:W-:Y:S02]  /*03f0*/  ISETP.GE.U32.AND P0, PT, R9, R10, PT ;  /* 0x0000000a0900720c */ /* 0x000fe40003f06070 */
[----:B0-----:R-:W-:-:S04]  /*0400*/  IADD3 R10, PT, PT, -R3, UR6, RZ ;  /* 0x00000006030a7c10 */ /* 0x001fc8000fffe1ff */
[----:B------:R-:W-:-:S07]  /*0410*/  LEA.HI R12, R10, R10, RZ, 0x1 ;  /* 0x0000000a0a0c7211 */ /* 0x000fce00078f08ff */
[----:B------:R-:W-:-:S05]  /*0420*/  @P0 IADD3 R7, PT, PT, R7, 0x1, RZ ;  /* 0x0000000107070810 */ /* 0x000fca0007ffe0ff */
[----:B------:R-:W-:Y:S02]  /*0430*/  IMAD.MOV.U32 R9, RZ, RZ, R7 ;  /* 0x000000ffff097224 */ /* 0x000fe400078e0007 */
[----:B------:R-:W0:Y:S03]  /*0440*/  LDC.64 R6, c[0x0][0x388] ;  /* 0x0000e200ff067b82 */ /* 0x000e260000000a00 */
[----:B------:R-:W-:Y:S02]  /*0450*/  @!P1 IADD3 R9, PT, PT, -R9, RZ, RZ ;  /* 0x000000ff09099210 */ /* 0x000fe40007ffe1ff */
[----:B------:R-:W-:-:S05]  /*0460*/  @!P2 LOP3.LUT R9, RZ, R3, RZ, 0x33, !PT ;  /* 0x00000003ff09a212 */ /* 0x000fca00078e33ff */
[----:B------:R-:W-:-:S04]  /*0470*/  IMAD.MOV R13, RZ, RZ, -R9 ;  /* 0x000000ffff0d7224 */ /* 0x000fc800078e0a09 */
[----:B------:R-:W-:Y:S01]  /*0480*/  IMAD R10, R3, R13, R2 ;  /* 0x0000000d030a7224 */ /* 0x000fe200078e0202 */
[----:B------:R-:W-:-:S04]  /*0490*/  LEA.HI.SX32 R3, R12, R9, 0x1f ;  /* 0x000000090c037211 */ /* 0x000fc800078ffaff */
[-C--:B------:R-:W-:Y:S01]  /*04a0*/  LEA.HI.SX32 R2, R11, R10.reuse, 0x1f ;  /* 0x0000000a0b027211 */ /* 0x080fe200078ffaff */
[----:B------:R-:W-:Y:S01]  /*04b0*/  IMAD R3, R4, UR6, R3 ;  /* 0x0000000604037c24 */ /* 0x000fe2000f8e0203 */
[----:B------:R-:W1:Y:S03]  /*04c0*/  LDCU UR6, c[0x0][0x3ac] ;  /* 0x00007580ff0677ac */ /* 0x000e660008000800 */
[----:B------:R-:W-:Y:S01]  /*04d0*/  IMAD R3, R3, UR7, R2 ;  /* 0x0000000703037c24 */ /* 0x000fe2000f8e0202 */
[----:B------:R-:W2:Y:S03]  /*04e0*/  LDCU UR7, c[0x0][0x3b0] ;  /* 0x00007600ff0777ac */ /* 0x000ea60008000800 */
[----:B0-----:R-:W-:Y:S02]  /*04f0*/  IMAD.WIDE R6, R3, 0x8, R6 ;  /* 0x0000000803067825 */ /* 0x001fe400078e0206 */
[----:B------:R-:W0:Y:S04]  /*0500*/  LDC.64 R2, c[0x0][0x380] ;  /* 0x0000e000ff027b82 */ /* 0x000e280000000a00 */
[----:B------:R-:W3:Y:S01]  /*0510*/  LDG.E.64 R6, desc[UR4][R6.64] ;  /* 0x0000000406067981 */ /* 0x000ee2000c1e1b00 */
[----:B------:R-:W-:Y:S01]  /*0520*/  IADD3 R10, PT, PT, R5, R10, RZ ;  /* 0x0000000a050a7210 */ /* 0x000fe20007ffe0ff */
[----:B-1----:R-:W-:-:S05]  /*0530*/  IMAD R9, R0, UR6, R9 ;  /* 0x0000000600097c24 */ /* 0x002fca000f8e0209 */
[----:B------:R-:W-:-:S05]  /*0540*/  IADD3 R9, PT, PT, R8, R9, RZ ;  /* 0x0000000908097210 */ /* 0x000fca0007ffe0ff */
[----:B--2---:R-:W-:-:S04]  /*0550*/  IMAD R9, R9, UR7, R10 ;  /* 0x0000000709097c24 */ /* 0x004fc8000f8e020a */
[----:B0-----:R-:W-:-:S05]  /*0560*/  IMAD.WIDE R2, R9, 0x8, R2 ;  /* 0x0000000809027825 */ /* 0x001fca00078e0202 */
[----:B---3--:R-:W-:Y:S04]  /*0570*/  REDG.E.ADD.F32.FTZ.RN.STRONG.GPU desc[UR4][R2.64], R6 ;  /* 0x00000006020079a6 */ /* 0x008fe8000c12f304 */
[----:B------:R-:W-:Y:S01]  /*0580*/  REDG.E.ADD.F32.FTZ.RN.STRONG.GPU desc[UR4][R2.64+0x4], R7 ;  /* 0x00000407020079a6 */ /* 0x000fe2000c12f304 */
[----:B------:R-:W-:Y:S05]  /*0590*/  EXIT ;  /* 0x000000000000794d */ /* 0x000fea0003800000 */
.L_x_28:
        /* <DEDUP_REMOVED lines=14> */
.L_x_67:


//--------------------- .text._Z8takepartP6float2S0_S0_PfS1_iiiiiii --------------------------
	.section	.text._Z8takepartP6float2S0_S0_PfS1_iiiiiii,"ax",@progbits
	.align	128
        .global         _Z8takepartP6float2S0_S0_PfS1_iiiiiii
        .type           _Z8takepartP6float2S0_S0_PfS1_iiiiiii,@function
        .size           _Z8takepartP6float2S0_S0_PfS1_iiiiiii,(.L_x_68 - _Z8takepartP6float2S0_S0_PfS1_iiiiiii)
        .other          _Z8takepartP6float2S0_S0_PfS1_iiiiiii,@"STO_CUDA_ENTRY STV_DEFAULT"
_Z8takepartP6float2S0_S0_PfS1_iiiiiii:
.text._Z8takepartP6float2S0_S0_PfS1_iiiiiii:
        /* <DEDUP_REMOVED lines=51> */
[----:B------:R-:W-:-:S05]  /*0330*/  MOV R11, R12 ;  /* 0x0000000c000b7202 */ /* 0x000fca0000000f00 */
        /* <DEDUP_REMOVED lines=9> */
[----:B------:R-:W-:-:S07]  /*03d0*/  ISETP.GE.AND P1, PT, R7, RZ, PT ;  /* 0x000000ff0700720c */ /* 0x000fce0003f26270 */
[----:B------:R-:W-:-:S05]  /*03e0*/  @P0 IADD3 R9, PT, PT, R9, 0x1, RZ ;  /* 0x0000000109090810 */ /* 0x000fca0007ffe0ff */
[----:B------:R-:W-:Y:S02]  /*03f0*/  IMAD.MOV.U32 R11, RZ, RZ, R9 ;  /* 0x000000ffff0b7224 */ /* 0x000fe400078e0009 */
[----:B------:R-:W1:Y:S03]  /*0400*/  LDC.64 R8, c[0x0][0x388] ;  /* 0x0000e200ff087b82 */ /* 0x000e660000000a00 */
[----:B------:R-:W-:Y:S02]  /*0410*/  @!P1 IADD3 R11, PT, PT, -R11, RZ, RZ ;  /* 0x000000ff0b0b9210 */ /* 0x000fe40007ffe1ff */
[----:B------:R-:W-:-:S05]  /*0420*/  @!P2 LOP3.LUT R11, RZ, R0, RZ, 0x33, !PT ;  /* 0x00000000ff0ba212 */ /* 0x000fca00078e33ff */
[--C-:B------:R-:W-:Y:S02]  /*0430*/  IMAD.MOV R10, RZ, RZ, -R11.reuse ;  /* 0x000000ffff0a7224 */ /* 0x100fe400078e0a0b */
[----:B0-----:R-:W-:Y:S01]  /*0440*/  IMAD R7, R4, UR6, R11 ;  /* 0x0000000604077c24 */ /* 0x001fe2000f8e020b */
[----:B------:R-:W0:Y:S01]  /*0450*/  LDCU UR6, c[0x0][0x3c0] ;  /* 0x00007800ff0677ac */ /* 0x000e220008000800 */
[----:B------:R-:W-:-:S03]  /*0460*/  IMAD R10, R0, R10, R3 ;  /* 0x0000000a000a7224 */ /* 0x000fc600078e0203 */
[----:B------:R-:W-:Y:S02]  /*0470*/  IADD3 R7, PT, PT, R6, R7, RZ ;  /* 0x0000000706077210 */ /* 0x000fe40007ffe0ff */
[----:B------:R-:W-:-:S05]  /*0480*/  IADD3 R4, PT, PT, R5, R10, RZ ;  /* 0x0000000a05047210 */ /* 0x000fca0007ffe0ff */
[----:B--2---:R-:W-:Y:S01]  /*0490*/  IMAD R5, R7, UR7, R4 ;  /* 0x0000000707057c24 */ /* 0x004fe2000f8e0204 */
[----:B------:R-:W2:Y:S01]  /*04a0*/  LDCU UR7, c[0x0][0x3bc] ;  /* 0x00007780ff0777ac */ /* 0x000ea20008000800 */
[----:B------:R-:W3:Y:S02]  /*04b0*/  LDC.64 R6, c[0x0][0x380] ;  /* 0x0000e000ff067b82 */ /* 0x000ee40000000a00 */
[----:B-1----:R-:W-:-:S06]  /*04c0*/  IMAD.WIDE R4, R5, 0x8, R8 ;  /* 0x0000000805047825 */ /* 0x002fcc00078e0208 */
[----:B------:R-:W4:Y:S01]  /*04d0*/  LDG.E.64 R4, desc[UR4][R4.64] ;  /* 0x0000000404047981 */ /* 0x000f22000c1e1b00 */
[----:B0-----:R-:W-:-:S04]  /*04e0*/  IADD3 R3, PT, PT, -R0, UR6, RZ ;  /* 0x0000000600037c10 */ /* 0x001fc8000fffe1ff */
[----:B------:R-:W-:Y:S02]  /*04f0*/  LEA.HI R8, R3, R3, RZ, 0x1 ;  /* 0x0000000303087211 */ /* 0x000fe400078f08ff */
[----:B--2---:R-:W-:Y:S02]  /*0500*/  IADD3 R0, PT, PT, -R0, UR7, RZ ;  /* 0x0000000700007c10 */ /* 0x004fe4000fffe1ff */
[----:B------:R-:W-:Y:S02]  /*0510*/  LEA.HI.SX32 R11, R8, R11, 0x1f ;  /* 0x0000000b080b7211 */ /* 0x000fe400078ffaff */
[----:B------:R-:W-:-:S03]  /*0520*/  LEA.HI R3, R0, R0, RZ, 0x1 ;  /* 0x0000000000037211 */ /* 0x000fc600078f08ff */
[----:B------:R-:W-:Y:S01]  /*0530*/  IMAD R11, R2, UR6, R11 ;  /* 0x00000006020b7c24 */ /* 0x000fe2000f8e020b */
[----:B------:R-:W-:-:S05]  /*0540*/  LEA.HI.SX32 R10, R3, R10, 0x1f ;  /* 0x0000000a030a7211 */ /* 0x000fca00078ffaff */
[----:B------:R-:W-:-:S04]  /*0550*/  IMAD R3, R11, UR7, R10 ;  /* 0x000000070b037c24 */ /* 0x000fc8000f8e020a */
[----:B---3--:R-:W-:-:S05]  /*0560*/  IMAD.WIDE R2, R3, 0x8, R6 ;  /* 0x0000000803027825 */ /* 0x008fca00078e0206 */
[----:B----4-:R-:W-:Y:S01]  /*0570*/  STG.E.64 desc[UR4][R2.64], R4 ;  /* 0x0000000402007986 */ /* 0x010fe2000c101b04 */
[----:B------:R-:W-:Y:S05]  /*0580*/  EXIT ;  /* 0x000000000000794d */ /* 0x000fea0003800000 */
.L_x_29:
        /* <DEDUP_REMOVED lines=15> */
.L_x_68:


//--------------------- .text._Z7mulaobjP6float2S0_S0_PfS1_iiiiiii --------------------------
	.section	.text._Z7mulaobjP6float2S0_S0_PfS1_iiiiiii,"ax",@progbits
	.align	128
        .global         _Z7mulaobjP6float2S0_S0_PfS1_iiiiiii
        .type           _Z7mulaobjP6float2S0_S0_PfS1_iiiiiii,@function
        .size           _Z7mulaobjP6float2S0_S0_PfS1_iiiiiii,(.L_x_59 - _Z7mulaobjP6float2S0_S0_PfS1_iiiiiii)
        .other          _Z7mulaobjP6float2S0_S0_PfS1_iiiiiii,@"STO_CUDA_ENTRY STV_DEFAULT"
_Z7mulaobjP6float2S0_S0_PfS1_iiiiiii:
.text._Z7mulaobjP6float2S0_S0_PfS1_iiiiiii:
        /* <DEDUP_REMOVED lines=13> */
[----:B0-----:R-:W-:-:S02]  /*00d0*/  IMAD R5, R5, UR5, R4 ;  /* 0x0000000505057c24 */ /* 0x001fc4000f8e0204 */
[----:B-1----:R-:W-:-:S03]  /*00e0*/  IMAD R4, R0, R0, RZ ;  /* 0x0000000000047224 */ /* 0x002fc600078e02ff */
[----:B---3--:R-:W-:Y:S01]  /*00f0*/  ISETP.GE.AND P0, PT, R5, UR8, PT ;  /* 0x0000000805007c0c */ /* 0x008fe2000bf06270 */
[----:B--2---:R-:W-:-:S05]  /*0100*/  IMAD R3, R3, UR4, R2 ;  /* 0x0000000403037c24 */ /* 0x004fca000f8e0202 */
        /* <DEDUP_REMOVED lines=25> */
[----:B------:R-:W2:Y:S01]  /*02a0*/  LDCU UR5, c[0x0][0x3bc] ;  /* 0x00007780ff0577ac */ /* 0x000ea20008000800 */
[----:B------:R-:W3:Y:S01]  /*02b0*/  LDCU UR8, c[0x0][0x3ac] ;  /* 0x00007580ff0877ac */ /* 0x000ee20008000800 */
[----:B------:R-:W4:Y:S05]  /*02c0*/  LDCU UR9, c[0x0][0x3b0] ;  /* 0x00007600ff0977ac */ /* 0x000f2a0008000800 */
[----:B-1----:R-:W1:Y:S01]  /*02d0*/  MUFU.RCP R8, R8 ;  /* 0x0000000800087308 */ /* 0x002e620000001000 */
[----:B--2---:R-:W-:Y:S01]  /*02e0*/  IADD3 R13, PT, PT, -R0, UR5, RZ ;  /* 0x00000005000d7c10 */ /* 0x004fe2000fffe1ff */
[----:B---3--:R-:W-:-:S03]  /*02f0*/  IMAD R2, R2, UR8, R10 ;  /* 0x0000000802027c24 */ /* 0x008fc6000f8e020a */
[----:B------:R-:W-:Y:S01]  /*0300*/  LEA.HI R13, R13, R13, RZ, 0x1 ;  /* 0x0000000d0d0d7211 */ /* 0x000fe200078f08ff */
[----:B-1----:R-:W-:-:S04]  /*0310*/  VIADD R6, R8, 0xffffffe ;  /* 0x0ffffffe08067836 */ /* 0x002fc80000000000 */
[----:B------:R1:W2:Y:S02]  /*0320*/  F2I.FTZ.U32.TRUNC.NTZ R7, R6 ;  /* 0x0000000600077305 */ /* 0x0002a4000021f000 */
[----:B-1----:R-:W-:Y:S01]  /*0330*/  IMAD.MOV.U32 R6, RZ, RZ, RZ ;  /* 0x000000ffff067224 */ /* 0x002fe200078e00ff */
[----:B--2---:R-:W-:-:S05]  /*0340*/  IADD3 R12, PT, PT, RZ, -R7, RZ ;  /* 0x80000007ff0c7210 */ /* 0x004fca0007ffe0ff */
[----:B------:R-:W-:Y:S01]  /*0350*/  IMAD R11, R12, R9, RZ ;  /* 0x000000090c0b7224 */ /* 0x000fe200078e02ff */
[----:B------:R-:W-:-:S03]  /*0360*/  IABS R12, R3 ;  /* 0x00000003000c7213 */ /* 0x000fc60000000000 */
[----:B------:R-:W-:Y:S01]  /*0370*/  IMAD.HI.U32 R7, R7, R11, R6 ;  /* 0x0000000b07077227 */ /* 0x000fe200078e0006 */
[----:B------:R-:W-:-:S04]  /*0380*/  LOP3.LUT R6, R3, R0, RZ, 0x3c, !PT ;  /* 0x0000000003067212 */ /* 0x000fc800078e3cff */
[----:B------:R-:W-:Y:S01]  /*0390*/  ISETP.GE.AND P1, PT, R6, RZ, PT ;  /* 0x000000ff0600720c */ /* 0x000fe20003f26270 */
[----:B------:R-:W-:-:S05]  /*03a0*/  IMAD.HI.U32 R7, R7, R12, RZ ;  /* 0x0000000c07077227 */ /* 0x000fca00078e00ff */
[----:B------:R-:W-:-:S05]  /*03b0*/  IADD3 R8, PT, PT, -R7, RZ, RZ ;  /* 0x000000ff07087210 */ /* 0x000fca0007ffe1ff */
[----:B------:R-:W-:Y:S01]  /*03c0*/  IMAD R8, R9, R8, R12 ;  /* 0x0000000809087224 */ /* 0x000fe200078e020c */
[----:B0-----:R-:W-:-:S04]  /*03d0*/  IADD3 R12, PT, PT, -R0, UR4, RZ ;  /* 0x00000004000c7c10 */ /* 0x001fc8000fffe1ff */
[----:B------:R-:W-:Y:S02]  /*03e0*/  ISETP.GT.U32.AND P2, PT, R9, R8, PT ;  /* 0x000000080900720c */ /* 0x000fe40003f44070 */
[----:B------:R-:W-:-:S11]  /*03f0*/  LEA.HI R12, R12, R12, RZ, 0x1 ;  /* 0x0000000c0c0c7211 */ /* 0x000fd600078f08ff */
[----:B------:R-:W-:Y:S01]  /*0400*/  @!P2 IMAD.IADD R8, R8, 0x1, -R9 ;  /* 0x000000010808a824 */ /* 0x000fe200078e0a09 */
[----:B------:R-:W-:Y:S02]  /*0410*/  @!P2 IADD3 R7, PT, PT, R7, 0x1, RZ ;  /* 0x000000010707a810 */ /* 0x000fe40007ffe0ff */
[----:B------:R-:W-:Y:S02]  /*0420*/  ISETP.NE.AND P2, PT, R0, RZ, PT ;  /* 0x000000ff0000720c */ /* 0x000fe40003f45270 */
[----:B------:R-:W-:Y:S02]  /*0430*/  ISETP.GE.U32.AND P0, PT, R8, R9, PT ;  /* 0x000000090800720c */ /* 0x000fe40003f06070 */
[----:B------:R-:W0:Y:S11]  /*0440*/  LDC.64 R8, c[0x0][0x390] ;  /* 0x0000e400ff087b82 */ /* 0x000e360000000a00 */
[----:B------:R-:W-:-:S05]  /*0450*/  @P0 VIADD R7, R7, 0x1 ;  /* 0x0000000107070836 */ /* 0x000fca0000000000 */
[----:B------:R-:W-:Y:S02]  /*0460*/  MOV R11, R7 ;  /* 0x00000007000b7202 */ /* 0x000fe40000000f00 */
[----:B------:R-:W1:Y:S03]  /*0470*/  LDC.64 R6, c[0x0][0x388] ;  /* 0x0000e200ff067b82 */ /* 0x000e660000000a00 */
[----:B------:R-:W-:Y:S01]  /*0480*/  @!P1 IMAD.MOV R11, RZ, RZ, -R11 ;  /* 0x000000ffff0b9224 */ /* 0x000fe200078e0a0b */
[----:B------:R-:W-:-:S04]  /*0490*/  @!P2 LOP3.LUT R11, RZ, R0, RZ, 0x33, !PT ;  /* 0x00000000ff0ba212 */ /* 0x000fc800078e33ff */
[C---:B------:R-:W-:Y:S01]  /*04a0*/  IADD3 R14, PT, PT, -R11.reuse, RZ, RZ ;  /* 0x000000ff0b0e7210 */ /* 0x040fe20007ffe1ff */
[----:B------:R-:W-:-:S04]  /*04b0*/  IMAD.IADD R2, R11, 0x1, R2 ;  /* 0x000000010b027824 */ /* 0x000fc800078e0202 */
[----:B------:R-:W-:Y:S01]  /*04c0*/  IMAD R0, R0, R14, R3 ;  /* 0x0000000e00007224 */ /* 0x000fe200078e0203 */
[----:B------:R-:W-:-:S04]  /*04d0*/  LEA.HI.SX32 R3, R12, R11, 0x1f ;  /* 0x0000000b0c037211 */ /* 0x000fc800078ffaff */
[-C--:B------:R-:W-:Y:S01]  /*04e0*/  IADD3 R5, PT, PT, R5, R0.reuse, RZ ;  /* 0x0000000005057210 */ /* 0x080fe20007ffe0ff */
[----:B------:R-:W-:Y:S01]  /*04f0*/  IMAD R4, R4, UR4, R3 ;  /* 0x0000000404047c24 */ /* 0x000fe2000f8e0203 */
[----:B------:R-:W-:-:S03]  /*0500*/  LEA.HI.SX32 R13, R13, R0, 0x1f ;  /* 0x000000000d0d7211 */ /* 0x000fc600078ffaff */
[----:B----4-:R-:W-:Y:S02]  /*0510*/  IMAD R3, R2, UR9, R5 ;  /* 0x0000000902037c24 */ /* 0x010fe4000f8e0205 */
[----:B------:R-:W-:Y:S02]  /*0520*/  IMAD R13, R4, UR5, R13 ;  /* 0x00000005040d7c24 */ /* 0x000fe4000f8e020d */
[----:B0-----:R-:W-:-:S04]  /*0530*/  IMAD.WIDE R2, R3, 0x8, R8 ;  /* 0x0000000803027825 */ /* 0x001fc800078e0208 */
[----:B-1----:R-:W-:Y:S02]  /*0540*/  IMAD.WIDE R6, R13, 0x8, R6 ;  /* 0x000000080d067825 */ /* 0x002fe400078e0206 */
[----:B------:R-:W5:Y:S04]  /*0550*/  LDG.E.64 R2, desc[UR6][R2.64] ;  /* 0x0000000602027981 */ /* 0x000f68000c1e1b00 */
[----:B------:R0:W5:Y:S01]  /*0560*/  LDG.E.64 R4, desc[UR6][R6.64] ;  /* 0x0000000606047981 */ /* 0x000162000c1e1b00 */
[----:B------:R-:W-:-:S06]  /*0570*/  UIMAD UR4, UR4, UR5, URZ ;  /* 0x00000005040472a4 */ /* 0x000fcc000f8e02ff */
[----:B------:R-:W-:-:S04]  /*0580*/  I2FP.F32.S32 R0, UR4 ;  /* 0x0000000400007c45 */ /* 0x000fc80008201400 */
[----:B------:R0:W1:Y:S01]  /*0590*/  MUFU.RSQ R9, R0 ;  /* 0x0000000000097308 */ /* 0x0000620000001400 */
[----:B------:R-:W-:-:S05]  /*05a0*/  VIADD R8, R0, 0xf3000000 ;  /* 0xf300000000087836 */ /* 0x000fca0000000000 */
[----:B------:R-:W-:-:S13]  /*05b0*/  ISETP.GT.U32.AND P0, PT, R8, 0x727fffff, PT ;  /* 0x727fffff0800780c */ /* 0x000fda0003f04070 */
[----:B01----:R-:W-:Y:S05]  /*05c0*/  @!P0 BRA `(.L_x_30) ;  /* 0x00000000000c8947 */ /* 0x003fea0003800000 */
[----:B------:R-:W-:-:S07]  /*05d0*/  MOV R10, 0x5f0 ;  /* 0x000005f0000a7802 */ /* 0x000fce0000000f00 */
[----:B-----5:R-:W-:Y:S05]  /*05e0*/  CALL.REL.NOINC `($__internal_2_$__cuda_sm20_sqrt_rn_f32_slowpath) ;  /* 0x0000000400347944 */ /* 0x020fea0003c00000 */
[----:B------:R-:W-:Y:S05]  /*05f0*/  BRA `(.L_x_31) ;  /* 0x0000000000107947 */ /* 0x000fea0003800000 */
.L_x_30:
[----:B------:R-:W-:Y:S01]  /*0600*/  FMUL.FTZ R11, R0, R9 ;  /* 0x00000009000b7220 */ /* 0x000fe20000410000 */
[----:B------:R-:W-:-:S03]  /*0610*/  FMUL.FTZ R9, R9, 0.5 ;  /* 0x3f00000009097820 */ /* 0x000fc60000410000 */
[----:B------:R-:W-:-:S04]  /*0620*/  FFMA R0, -R11, R11, R0 ;  /* 0x0000000b0b007223 */ /* 0x000fc80000000100 */
[----:B------:R-:W-:-:S07]  /*0630*/  FFMA R0, R0, R9, R11 ;  /* 0x0000000900007223 */ /* 0x000fce000000000b */
.L_x_31:
[----:B------:R-:W-:-:S04]  /*0640*/  IADD3 R8, PT, PT, R0, 0x1800000, RZ ;  /* 0x0180000000087810 */ /* 0x000fc80007ffe0ff */
[----:B------:R-:W-:-:S04]  /*0650*/  LOP3.LUT R8, R8, 0x7f800000, RZ, 0xc0, !PT ;  /* 0x7f80000008087812 */ /* 0x000fc800078ec0ff */
[----:B------:R-:W-:-:S13]  /*0660*/  ISETP.GT.U32.AND P0, PT, R8, 0x1ffffff, PT ;  /* 0x01ffffff0800780c */ /* 0x000fda0003f04070 */
[----:B------:R-:W-:Y:S05]  /*0670*/  @P0 BRA `(.L_x_32) ;  /* 0x0000000000100947 */ /* 0x000fea0003800000 */
[----:B------:R-:W-:-:S07]  /*0680*/  MOV R8, 0x6a0 ;  /* 0x000006a000087802 */ /* 0x000fce0000000f00 */
[----:B-----5:R-:W-:Y:S05]  /*0690*/  CALL.REL.NOINC `($__internal_1_$__cuda_sm20_rcp_rn_f32_slowpath) ;  /* 0x0000000000387944 */ /* 0x020fea0003c00000 */
[----:B------:R-:W-:Y:S01]  /*06a0*/  IMAD.MOV.U32 R8, RZ, RZ, R0 ;  /* 0x000000ffff087224 */ /* 0x000fe200078e0000 */
[----:B------:R-:W-:Y:S06]  /*06b0*/  BRA `(.L_x_33) ;  /* 0x0000000000107947 */ /* 0x000fec0003800000 */
.L_x_32:
[----:B------:R-:W0:Y:S02]  /*06c0*/  MUFU.RCP R9, R0 ;  /* 0x0000000000097308 */ /* 0x000e240000001000 */
[----:B0-----:R-:W-:-:S04]  /*06d0*/  FFMA R8, R9, R0, -1 ;  /* 0xbf80000009087423 */ /* 0x001fc80000000000 */
[----:B------:R-:W-:-:S04]  /*06e0*/  FADD.FTZ R8, -R8, -RZ ;  /* 0x800000ff08087221 */ /* 0x000fc80000010100 */
[----:B------:R-:W-:-:S07]  /*06f0*/  FFMA R8, R9, R8, R9 ;  /* 0x0000000809087223 */ /* 0x000fce0000000009 */
.L_x_33:
[C---:B-----5:R-:W-:Y:S01]  /*0700*/  FMUL R9, R3.reuse, R5 ;  /* 0x0000000503097220 */ /* 0x060fe20000400000 */
[----:B------:R-:W-:-:S03]  /*0710*/  FMUL R0, R3, R4 ;  /* 0x0000000403007220 */ /* 0x000fc60000400000 */
[C---:B------:R-:W-:Y:S01]  /*0720*/  FFMA R9, R2.reuse, R4, R9 ;  /* 0x0000000402097223 */ /* 0x040fe20000000009 */
[----:B------:R-:W-:-:S03]  /*0730*/  FFMA R3, R2, R5, -R0 ;  /* 0x0000000502037223 */ /* 0x000fc60000000800 */
[-C--:B------:R-:W-:Y:S01]  /*0740*/  FMUL R2, R9, R8.reuse ;  /* 0x0000000809027220 */ /* 0x080fe20000400000 */
[----:B------:R-:W-:-:S05]  /*0750*/  FMUL R3, R3, R8 ;  /* 0x0000000803037220 */ /* 0x000fca0000400000 */
[----:B------:R-:W-:Y:S01]  /*0760*/  STG.E.64 desc[UR6][R6.64], R2 ;  /* 0x0000000206007986 */ /* 0x000fe2000c101b06 */
[----:B------:R-:W-:Y:S05]  /*0770*/  EXIT ;  /* 0x000000000000794d */ /* 0x000fea0003800000 */
        .weak           $__internal_1_$__cuda_sm20_rcp_rn_f32_slowpath
        .type           $__internal_1_$__cuda_sm20_rcp_rn_f32_slowpath,@function
        .size           $__internal_1_$__cuda_sm20_rcp_rn_f32_slowpath,($__internal_2_$__cuda_sm20_sqrt_rn_f32_slowpath - $__internal_1_$__cuda_sm20_rcp_rn_f32_slowpath)
$__internal_1_$__cuda_sm20_rcp_rn_f32_slowpath:
        /* <DEDUP_REMOVED lines=9> */
[----:B---3--:R-:W2:Y:S02]  /*0810*/  MUFU.RCP R9, R10 ;  /* 0x0000000a00097308 */ /* 0x008ea40000001000 */
[----:B--2---:R-:W-:-:S04]  /*0820*/  FFMA R0, R10, R9, -1 ;  /* 0xbf8000000a007423 */ /* 0x004fc80000000009 */
[----:B------:R-:W-:-:S04]  /*0830*/  FADD.FTZ R0, -R0, -RZ ;  /* 0x800000ff00007221 */ /* 0x000fc80000010100 */
[----:B------:R-:W-:-:S04]  /*0840*/  FFMA R0, R9, R0, R9 ;  /* 0x0000000009007223 */ /* 0x000fc80000000009 */
[----:B------:R-:W-:Y:S01]  /*0850*/  FFMA R9, R0, 1.84467440737095516160e+19, RZ ;  /* 0x5f80000000097823 */ /* 0x000fe200000000ff */
[----:B------:R-:W-:Y:S06]  /*0860*/  BRA `(.L_x_35) ;  /* 0x0000000000887947 */ /* 0x000fec0003800000 */
.L_x_34:
[----:B------:R-:W-:-:S04]  /*0870*/  IADD3 R16, PT, PT, R14, -0xfd, RZ ;  /* 0xffffff030e107810 */ /* 0x000fc80007ffe0ff */
[----:B------:R-:W-:-:S13]  /*0880*/  ISETP.GT.U32.AND P0, PT, R16, 0x1, PT ;  /* 0x000000011000780c */ /* 0x000fda0003f04070 */
[----:B------:R-:W-:Y:S05]  /*0890*/  @P0 BRA `(.L_x_36) ;  /* 0x0000000000780947 */ /* 0x000fea0003800000 */
[----:B------:R-:W-:Y:S01]  /*08a0*/  LOP3.LUT R9, R0, 0x7fffff, RZ, 0xc0, !PT ;  /* 0x007fffff00097812 */ /* 0x000fe200078ec0ff */
[----:B------:R-:W-:-:S03]  /*08b0*/  IMAD.MOV.U32 R13, RZ, RZ, 0x3 ;  /* 0x00000003ff0d7424 */ /* 0x000fc600078e00ff */
        /* <DEDUP_REMOVED lines=14> */
[----:B------:R-:W-:Y:S02]  /*09a0*/  LOP3.LUT P1, RZ, R11, R16, R10, 0xf8, !PT ;  /* 0x000000100bff7212 */ /* 0x000fe4000782f80a */
[C---:B------:R-:W-:Y:S02]  /*09b0*/  LOP3.LUT P0, RZ, R13.reuse, 0x1, RZ, 0xc0, !PT ;  /* 0x000000010dff7812 */ /* 0x040fe4000780c0ff */
[----:B------:R-:W-:-:S04]  /*09c0*/  LOP3.LUT P2, RZ, R13, 0x2, RZ, 0xc0, !PT ;  /* 0x000000020dff7812 */ /* 0x000fc8000784c0ff */
[----:B------:R-:W-:Y:S02]  /*09d0*/  PLOP3.LUT P0, PT, P0, P1, P2, 0xe0, 0x0 ;  /* 0x000000000000781c */ /* 0x000fe40000703c20 */
[----:B------:R-:W-:Y:S02]  /*09e0*/  LOP3.LUT P1, RZ, R0, 0x7fffff, RZ, 0xc0, !PT ;  /* 0x007fffff00ff7812 */ /* 0x000fe4000782c0ff */
[----:B------:R-:W-:-:S05]  /*09f0*/  SEL R9, RZ, 0x1, !P0 ;  /* 0x00000001ff097807 */ /* 0x000fca0004000000 */
[----:B------:R-:W-:-:S05]  /*0a00*/  IMAD.MOV R9, RZ, RZ, -R9 ;  /* 0x000000ffff097224 */ /* 0x000fca00078e0a09 */
[----:B------:R-:W-:Y:S02]  /*0a10*/  ISETP.GE.AND P0, PT, R9, RZ, PT ;  /* 0x000000ff0900720c */ /* 0x000fe40003f06270 */
[----:B------:R-:W-:-:S04]  /*0a20*/  IADD3 R9, PT, PT, R14, -0xfc, RZ ;  /* 0xffffff040e097810 */ /* 0x000fc80007ffe0ff */
[----:B------:R-:W-:-:S07]  /*0a30*/  SHF.R.U32.HI R9, RZ, R9, R10 ;  /* 0x00000009ff097219 */ /* 0x000fce000001160a */
[----:B------:R-:W-:-:S05]  /*0a40*/  @!P0 VIADD R9, R9, 0x1 ;  /* 0x0000000109098836 */ /* 0x000fca0000000000 */
[----:B------:R-:W-:-:S04]  /*0a50*/  @!P1 SHF.L.U32 R9, R9, 0x1, RZ ;  /* 0x0000000109099819 */ /* 0x000fc800000006ff */
[----:B------:R-:W-:Y:S01]  /*0a60*/  LOP3.LUT R9, R9, 0x80000000, R0, 0xf8, !PT ;  /* 0x8000000009097812 */ /* 0x000fe200078ef800 */
[----:B------:R-:W-:Y:S06]  /*0a70*/  BRA `(.L_x_35) ;  /* 0x0000000000047947 */ /* 0x000fec0003800000 */
.L_x_36:
[----:B------:R0:W1:Y:S02]  /*0a80*/  MUFU.RCP R9, R0 ;  /* 0x0000000000097308 */ /* 0x0000640000001000 */
.L_x_35:
[----:B0123--:R-:W-:Y:S02]  /*0a90*/  IMAD.MOV.U32 R0, RZ, RZ, R9 ;  /* 0x000000ffff007224 */ /* 0x00ffe400078e0009 */
[----:B------:R-:W-:-:S04]  /*0aa0*/  HFMA2 R9, -RZ, RZ, 0, 0 ;  /* 0x00000000ff097431 */ /* 0x000fc800000001ff */
[----:B------:R-:W-:Y:S05]  /*0ab0*/  RET.REL.NODEC R8 `(_Z7mulaobjP6float2S0_S0_PfS1_iiiiiii) ;  /* 0xfffffff408507950 */ /* 0x000fea0003c3ffff */
        .weak           $__internal_2_$__cuda_sm20_sqrt_rn_f32_slowpath
        .type           $__internal_2_$__cuda_sm20_sqrt_rn_f32_slowpath,@function
        .size           $__internal_2_$__cuda_sm20_sqrt_rn_f32_slowpath,(.L_x_59 - $__internal_2_$__cuda_sm20_sqrt_rn_f32_slowpath)
$__internal_2_$__cuda_sm20_sqrt_rn_f32_slowpath:
[----:B------:R-:W-:-:S13]  /*0ac0*/  LOP3.LUT P0, RZ, R0, 0x7fffffff, RZ, 0xc0, !PT ;  /* 0x7fffffff00ff7812 */ /* 0x000fda000780c0ff */
[----:B------:R-:W-:Y:S01]  /*0ad0*/  @!P0 IMAD.MOV.U32 R8, RZ, RZ, R0 ;  /* 0x000000ffff088224 */ /* 0x000fe200078e0000 */
[----:B------:R-:W-:Y:S06]  /*0ae0*/  @!P0 BRA `(.L_x_37) ;  /* 0x0000000000448947 */ /* 0x000fec0003800000 */
[----:B------:R-:W-:-:S13]  /*0af0*/  FSETP.GEU.FTZ.AND P0, PT, R0, RZ, PT ;  /* 0x000000ff0000720b */ /* 0x000fda0003f1e000 */
[----:B------:R-:W-:Y:S01]  /*0b00*/  @!P0 MOV R8, 0x7fffffff ;  /* 0x7fffffff00088802 */ /* 0x000fe20000000f00 */
[----:B------:R-:W-:Y:S06]  /*0b10*/  @!P0 BRA `(.L_x_37) ;  /* 0x0000000000388947 */ /* 0x000fec0003800000 */
[----:B------:R-:W-:-:S13]  /*0b20*/  FSETP.GTU.FTZ.AND P0, PT, |R0|, +INF , PT ;  /* 0x7f8000000000780b */ /* 0x000fda0003f1c200 */
[----:B------:R-:W-:Y:S01]  /*0b30*/  @P0 FADD.FTZ R8, R0, 1 ;  /* 0x3f80000000080421 */ /* 0x000fe20000010000 */
[----:B------:R-:W-:Y:S06]  /*0b40*/  @P0 BRA `(.L_x_37) ;  /* 0x00000000002c0947 */ /* 0x000fec0003800000 */
[----:B------:R-:W-:-:S13]  /*0b50*/  FSETP.NEU.FTZ.AND P0, PT, |R0|, +INF , PT ;  /* 0x7f8000000000780b */ /* 0x000fda0003f1d200 */
[----:B------:R-:W-:Y:S01]  /*0b60*/  @!P0 IMAD.MOV.U32 R8, RZ, RZ, R0 ;  /* 0x000000ffff088224 */ /* 0x000fe200078e0000 */
[----:B------:R-:W-:Y:S06]  /*0b70*/  @!P0 BRA `(.L_x_37) ;  /* 0x0000000000208947 */ /* 0x000fec0003800000 */
[----:B------:R-:W-:-:S04]  /*0b80*/  FFMA R0, R0, 1.84467440737095516160e+19, RZ ;  /* 0x5f80000000007823 */ /* 0x000fc800000000ff */
[----:B------:R-:W0:Y:S02]  /*0b90*/  MUFU.RSQ R9, R0 ;  /* 0x0000000000097308 */ /* 0x000e240000001400 */
[----:B0-----:R-:W-:Y:S01]  /*0ba0*/  FMUL.FTZ R11, R0, R9 ;  /* 0x00000009000b7220 */ /* 0x001fe20000410000 */
[----:B------:R-:W-:-:S03]  /*0bb0*/  FMUL.FTZ R9, R9, 0.5 ;  /* 0x3f00000009097820 */ /* 0x000fc60000410000 */
[----:B------:R-:W-:-:S04]  /*0bc0*/  FADD.FTZ R8, -R11, -RZ ;  /* 0x800000ff0b087221 */ /* 0x000fc80000010100 */
[----:B------:R-:W-:-:S04]  /*0bd0*/  FFMA R8, R11, R8, R0 ;  /* 0x000000080b087223 */ /* 0x000fc80000000000 */
[----:B------:R-:W-:-:S04]  /*0be0*/  FFMA R8, R8, R9, R11 ;  /* 0x0000000908087223 */ /* 0x000fc8000000000b */
[----:B------:R-:W-:-:S07]  /*0bf0*/  FMUL.FTZ R8, R8, 2.3283064365386962891e-10 ;  /* 0x2f80000008087820 */ /* 0x000fce0000410000 */
.L_x_37:
[----:B------:R-:W-:Y:S01]  /*0c00*/  HFMA2 R9, -RZ, RZ, 0, 0 ;  /* 0x00000000ff097431 */ /* 0x000fe200000001ff */
[----:B------:R-:W-:Y:S01]  /*0c10*/  MOV R0, R8 ;  /* 0x0000000800007202 */ /* 0x000fe20000000f00 */
[----:B------:R-:W-:-:S04]  /*0c20*/  IMAD.MOV.U32 R8, RZ, RZ, R10 ;  /* 0x000000ffff087224 */ /* 0x000fc800078e000a */
[----:B------:R-:W-:Y:S05]  /*0c30*/  RET.REL.NODEC R8 `(_Z7mulaobjP6float2S0_S0_PfS1_iiiiiii) ;  /* 0xfffffff008f07950 */ /* 0x000fea0003c3ffff */
.L_x_38:
        /* <DEDUP_REMOVED lines=12> */
.L_x_59:


//--------------------- .text._Z9mulaprobeP6float2S0_S0_PfS1_iiiiiii --------------------------
	.section	.text._Z9mulaprobeP6float2S0_S0_PfS1_iiiiiii,"ax",@progbits
	.align	128
        .global         _Z9mulaprobeP6float2S0_S0_PfS1_iiiiiii
        .type           _Z9mulaprobeP6float2S0_S0_PfS1_iiiiiii,@function
        .size           _Z9mulaprobeP6float2S0_S0_PfS1_iiiiiii,(.L_x_61 - _Z9mulaprobeP6float2S0_S0_PfS1_iiiiiii)
        .other          _Z9mulaprobeP6float2S0_S0_PfS1_iiiiiii,@"STO_CUDA_ENTRY STV_DEFAULT"
_Z9mulaprobeP6float2S0_S0_PfS1_iiiiiii:
.text._Z9mulaprobeP6float2S0_S0_PfS1_iiiiiii:
        /* <DEDUP_REMOVED lines=44> */
[----:B0-----:R-:W-:-:S02]  /*02c0*/  IADD3 R10, PT, PT, -R0, UR4, RZ ;  /* 0x00000004000a7c10 */ /* 0x001fc4000fffe1ff */
[----:B--2---:R-:W-:-:S04]  /*02d0*/  IADD3 R12, PT, PT, -R0, UR5, RZ ;  /* 0x00000005000c7c10 */ /* 0x004fc8000fffe1ff */
[----:B------:R-:W-:Y:S01]  /*02e0*/  LEA.HI R12, R12, R12, RZ, 0x1 ;  /* 0x0000000c0c0c7211 */ /* 0x000fe200078f08ff */
[----:B-1----:R-:W-:-:S04]  /*02f0*/  VIADD R6, R4, 0xffffffe ;  /* 0x0ffffffe04067836 */ /* 0x002fc80000000000 */
[----:B------:R0:W1:Y:S02]  /*0300*/  F2I.FTZ.U32.TRUNC.NTZ R7, R6 ;  /* 0x0000000600077305 */ /* 0x000064000021f000 */
[----:B0-----:R-:W-:Y:S01]  /*0310*/  IMAD.MOV.U32 R6, RZ, RZ, RZ ;  /* 0x000000ffff067224 */ /* 0x001fe200078e00ff */
[----:B-1----:R-:W-:-:S05]  /*0320*/  IADD3 R8, PT, PT, RZ, -R7, RZ ;  /* 0x80000007ff087210 */ /* 0x002fca0007ffe0ff */
[----:B------:R-:W-:Y:S01]  /*0330*/  IMAD R11, R8, R9, RZ ;  /* 0x00000009080b7224 */ /* 0x000fe200078e02ff */
[----:B------:R-:W-:-:S03]  /*0340*/  IABS R8, R3 ;  /* 0x0000000300087213 */ /* 0x000fc60000000000 */
[----:B------:R-:W-:Y:S01]  /*0350*/  IMAD.HI.U32 R7, R7, R11, R6 ;  /* 0x0000000b07077227 */ /* 0x000fe200078e0006 */
[----:B------:R-:W-:-:S05]  /*0360*/  LEA.HI R11, R10, R10, RZ, 0x1 ;  /* 0x0000000a0a0b7211 */ /* 0x000fca00078f08ff */
[----:B------:R-:W-:-:S05]  /*0370*/  IMAD.HI.U32 R7, R7, R8, RZ ;  /* 0x0000000807077227 */ /* 0x000fca00078e00ff */
[----:B------:R-:W-:-:S05]  /*0380*/  IADD3 R4, PT, PT, -R7, RZ, RZ ;  /* 0x000000ff07047210 */ /* 0x000fca0007ffe1ff */
[----:B------:R-:W-:-:S05]  /*0390*/  IMAD R4, R9, R4, R8 ;  /* 0x0000000409047224 */ /* 0x000fca00078e0208 */
[----:B------:R-:W-:-:S13]  /*03a0*/  ISETP.GT.U32.AND P2, PT, R9, R4, PT ;  /* 0x000000040900720c */ /* 0x000fda0003f44070 */
[----:B------:R-:W-:Y:S01]  /*03b0*/  @!P2 IMAD.IADD R4, R4, 0x1, -R9 ;  /* 0x000000010404a824 */ /* 0x000fe200078e0a09 */
[----:B------:R-:W-:Y:S02]  /*03c0*/  @!P2 IADD3 R7, PT, PT, R7, 0x1, RZ ;  /* 0x000000010707a810 */ /* 0x000fe40007ffe0ff */
[----:B------:R-:W-:Y:S02]  /*03d0*/  ISETP.NE.AND P2, PT, R0, RZ, PT ;  /* 0x000000ff0000720c */ /* 0x000fe40003f45270 */
[----:B------:R-:W-:Y:S02]  /*03e0*/  ISETP.GE.U32.AND P0, PT, R4, R9, PT ;  /* 0x000000090400720c */ /* 0x000fe40003f06070 */
[----:B------:R-:W-:Y:S01]  /*03f0*/  LOP3.LUT R4, R3, R0, RZ, 0x3c, !PT ;  /* 0x0000000003047212 */ /* 0x000fe200078e3cff */
[----:B------:R-:W0:Y:S03]  /*0400*/  LDC.64 R8, c[0x0][0x390] ;  /* 0x0000e400ff087b82 */ /* 0x000e260000000a00 */
[----:B------:R-:W-:-:S07]  /*0410*/  ISETP.GE.AND P1, PT, R4, RZ, PT ;  /* 0x000000ff0400720c */ /* 0x000fce0003f26270 */
[----:B------:R-:W-:-:S05]  /*0420*/  @P0 VIADD R7, R7, 0x1 ;  /* 0x0000000107070836 */ /* 0x000fca0000000000 */
[----:B------:R-:W-:Y:S02]  /*0430*/  MOV R4, R7 ;  /* 0x0000000700047202 */ /* 0x000fe40000000f00 */
[----:B------:R-:W1:Y:S03]  /*0440*/  LDC.64 R6, c[0x0][0x388] ;  /* 0x0000e200ff067b82 */ /* 0x000e660000000a00 */
[----:B------:R-:W-:Y:S01]  /*0450*/  @!P1 IMAD.MOV R4, RZ, RZ, -R4 ;  /* 0x000000ffff049224 */ /* 0x000fe200078e0a04 */
[----:B------:R-:W-:-:S04]  /*0460*/  @!P2 LOP3.LUT R4, RZ, R0, RZ, 0x33, !PT ;  /* 0x00000000ff04a212 */ /* 0x000fc800078e33ff */
[----:B------:R-:W-:Y:S02]  /*0470*/  IADD3 R13, PT, PT, -R4, RZ, RZ ;  /* 0x000000ff040d7210 */ /* 0x000fe40007ffe1ff */
[----:B------:R-:W-:Y:S01]  /*0480*/  LEA.HI.SX32 R11, R11, R4, 0x1f ;  /* 0x000000040b0b7211 */ /* 0x000fe200078ffaff */
[----:B------:R-:W-:Y:S02]  /*0490*/  IMAD R4, R5, R0, R4 ;  /* 0x0000000005047224 */ /* 0x000fe400078e0204 */
[----:B------:R-:W-:Y:S02]  /*04a0*/  IMAD R3, R0, R13, R3 ;  /* 0x0000000d00037224 */ /* 0x000fe400078e0203 */
[----:B------:R-:W-:-:S03]  /*04b0*/  IMAD R11, R2, UR4, R11 ;  /* 0x00000004020b7c24 */ /* 0x000fc6000f8e020b */
[----:B------:R-:W-:Y:S01]  /*04c0*/  LEA.HI.SX32 R12, R12, R3, 0x1f ;  /* 0x000000030c0c7211 */ /* 0x000fe200078ffaff */
[----:B------:R-:W-:-:S04]  /*04d0*/  IMAD R3, R4, R0, R3 ;  /* 0x0000000004037224 */ /* 0x000fc800078e0203 */
        /* <DEDUP_REMOVED lines=12> */
[----:B-----5:R-:W-:Y:S05]  /*05a0*/  CALL.REL.NOINC `($__internal_4_$__cuda_sm20_sqrt_rn_f32_slowpath) ;  /* 0x0000000400347944 */ /* 0x020fea0003c00000 */
[----:B------:R-:W-:Y:S05]  /*05b0*/  BRA `(.L_x_40) ;  /* 0x0000000000107947 */ /* 0x000fea0003800000 */
.L_x_39:
[----:B------:R-:W-:Y:S01]  /*05c0*/  FMUL.FTZ R11, R0, R9 ;  /* 0x00000009000b7220 */ /* 0x000fe20000410000 */
[----:B------:R-:W-:-:S03]  /*05d0*/  FMUL.FTZ R9, R9, 0.5 ;  /* 0x3f00000009097820 */ /* 0x000fc60000410000 */
[----:B------:R-:W-:-:S04]  /*05e0*/  FFMA R0, -R11, R11, R0 ;  /* 0x0000000b0b007223 */ /* 0x000fc80000000100 */
[----:B------:R-:W-:-:S07]  /*05f0*/  FFMA R0, R0, R9, R11 ;  /* 0x0000000900007223 */ /* 0x000fce000000000b */
.L_x_40:
[----:B------:R-:W-:-:S04]  /*0600*/  IADD3 R8, PT, PT, R0, 0x1800000, RZ ;  /* 0x0180000000087810 */ /* 0x000fc80007ffe0ff */
[----:B------:R-:W-:-:S04]  /*0610*/  LOP3.LUT R8, R8, 0x7f800000, RZ, 0xc0, !PT ;  /* 0x7f80000008087812 */ /* 0x000fc800078ec0ff */
[----:B------:R-:W-:-:S13]  /*0620*/  ISETP.GT.U32.AND P0, PT, R8, 0x1ffffff, PT ;  /* 0x01ffffff0800780c */ /* 0x000fda0003f04070 */
[----:B------:R-:W-:Y:S05]  /*0630*/  @P0 BRA `(.L_x_41) ;  /* 0x0000000000100947 */ /* 0x000fea0003800000 */
[----:B------:R-:W-:-:S07]  /*0640*/  MOV R8, 0x660 ;  /* 0x0000066000087802 */ /* 0x000fce0000000f00 */
[----:B-----5:R-:W-:Y:S05]  /*0650*/  CALL.REL.NOINC `($__internal_3_$__cuda_sm20_rcp_rn_f32_slowpath) ;  /* 0x0000000000387944 */ /* 0x020fea0003c00000 */
[----:B------:R-:W-:Y:S01]  /*0660*/  IMAD.MOV.U32 R8, RZ, RZ, R0 ;  /* 0x000000ffff087224 */ /* 0x000fe200078e0000 */
[----:B------:R-:W-:Y:S06]  /*0670*/  BRA `(.L_x_42) ;  /* 0x0000000000107947 */ /* 0x000fec0003800000 */
.L_x_41:
[----:B------:R-:W0:Y:S02]  /*0680*/  MUFU.RCP R9, R0 ;  /* 0x0000000000097308 */ /* 0x000e240000001000 */
[----:B0-----:R-:W-:-:S04]  /*0690*/  FFMA R8, R9, R0, -1 ;  /* 0xbf80000009087423 */ /* 0x001fc80000000000 */
[----:B------:R-:W-:-:S04]  /*06a0*/  FADD.FTZ R8, -R8, -RZ ;  /* 0x800000ff08087221 */ /* 0x000fc80000010100 */
[----:B------:R-:W-:-:S07]  /*06b0*/  FFMA R8, R9, R8, R9 ;  /* 0x0000000809087223 */ /* 0x000fce0000000009 */
.L_x_42:
        /* <DEDUP_REMOVED lines=8> */
        .weak           $__internal_3_$__cuda_sm20_rcp_rn_f32_slowpath
        .type           $__internal_3_$__cuda_sm20_rcp_rn_f32_slowpath,@function
        .size           $__internal_3_$__cuda_sm20_rcp_rn_f32_slowpath,($__internal_4_$__cuda_sm20_sqrt_rn_f32_slowpath - $__internal_3_$__cuda_sm20_rcp_rn_f32_slowpath)
$__internal_3_$__cuda_sm20_rcp_rn_f32_slowpath:
        /* <DEDUP_REMOVED lines=15> */
.L_x_43:
        /* <DEDUP_REMOVED lines=33> */
.L_x_45:
[----:B------:R0:W1:Y:S02]  /*0a40*/  MUFU.RCP R9, R0 ;  /* 0x0000000000097308 */ /* 0x0000640000001000 */
.L_x_44:
[----:B0123--:R-:W-:Y:S02]  /*0a50*/  IMAD.MOV.U32 R0, RZ, RZ, R9 ;  /* 0x000000ffff007224 */ /* 0x00ffe400078e0009 */
[----:B------:R-:W-:-:S04]  /*0a60*/  HFMA2 R9, -RZ, RZ, 0, 0 ;  /* 0x00000000ff097431 */ /* 0x000fc800000001ff */
[----:B------:R-:W-:Y:S05]  /*0a70*/  RET.REL.NODEC R8 `(_Z9mulaprobeP6float2S0_S0_PfS1_iiiiiii) ;  /* 0xfffffff408607950 */ /* 0x000fea0003c3ffff */
        .weak           $__internal_4_$__cuda_sm20_sqrt_rn_f32_slowpath
        .type           $__internal_4_$__cuda_sm20_sqrt_rn_f32_slowpath,@function
        .size           $__internal_4_$__cuda_sm20_sqrt_rn_f32_slowpath,(.L_x_61 - $__internal_4_$__cuda_sm20_sqrt_rn_f32_slowpath)
$__internal_4_$__cuda_sm20_sqrt_rn_f32_slowpath:
        /* <DEDUP_REMOVED lines=20> */
.L_x_46:
[----:B------:R-:W-:Y:S01]  /*0bc0*/  HFMA2 R9, -RZ, RZ, 0, 0 ;  /* 0x00000000ff097431 */ /* 0x000fe200000001ff */
[----:B------:R-:W-:Y:S01]  /*0bd0*/  MOV R0, R8 ;  /* 0x0000000800007202 */ /* 0x000fe20000000f00 */
[----:B------:R-:W-:-:S04]  /*0be0*/  IMAD.MOV.U32 R8, RZ, RZ, R10 ;  /* 0x000000ffff087224 */ /* 0x000fc800078e000a */
[----:B------:R-:W-:Y:S05]  /*0bf0*/  RET.REL.NODEC R8 `(_Z9mulaprobeP6float2S0_S0_PfS1_iiiiiii) ;  /* 0xfffffff408007950 */ /* 0x000fea0003c3ffff */
.L_x_47:
        /* <DEDUP_REMOVED lines=16> */
.L_x_61:


//--------------------- .text._Z8mulprobeP6float2S0_S0_PfS1_iiiiiii --------------------------
	.section	.text._Z8mulprobeP6float2S0_S0_PfS1_iiiiiii,"ax",@progbits
	.align	128
        .global         _Z8mulprobeP6float2S0_S0_PfS1_iiiiiii
        .type           _Z8mulprobeP6float2S0_S0_PfS1_iiiiiii,@function
        .size           _Z8mulprobeP6float2S0_S0_PfS1_iiiiiii,(.L_x_63 - _Z8mulprobeP6float2S0_S0_PfS1_iiiiiii)
        .other          _Z8mulprobeP6float2S0_S0_PfS1_iiiiiii,@"STO_CUDA_ENTRY STV_DEFAULT"
_Z8mulprobeP6float2S0_S0_PfS1_iiiiiii:
.text._Z8mulprobeP6float2S0_S0_PfS1_iiiiiii:
        /* <DEDUP_REMOVED lines=21> */
[----:B------:R-:W-:Y:S01]  /*0150*/  IABS R5, R0 ;  /* 0x0000000000057213 */ /* 0x000fe20000000000 */
[----:B------:R-:W0:Y:S01]  /*0160*/  LDCU UR4, c[0x0][0x3c0] ;  /* 0x00007800ff0477ac */ /* 0x000e220008000800 */
[----:B------:R-:W-:Y:S02]  /*0170*/  IMAD R6, R7, UR8, R6 ;  /* 0x0000000807067c24 */ /* 0x000fe4000f8e0206 */
[----:B------:R-:W1:Y:S01]  /*0180*/  I2F.RP R4, R5 ;  /* 0x0000000500047306 */ /* 0x000e620000209400 */
[----:B------:R-:W2:Y:S01]  /*0190*/  LDCU UR5, c[0x0][0x3bc] ;  /* 0x00007780ff0577ac */ /* 0x000ea20008000800 */
[----:B------:R-:W3:Y:S06]  /*01a0*/  LDCU.64 UR6, c[0x0][0x358] ;  /* 0x00006b00ff0677ac */ /* 0x000eec0008000a00 */
[----:B-1----:R-:W1:Y:S01]  /*01b0*/  MUFU.RCP R4, R4 ;  /* 0x0000000400047308 */ /* 0x002e620000001000 */
[----:B0-----:R-:W-:-:S02]  /*01c0*/  IADD3 R10, PT, PT, -R0, UR4, RZ ;  /* 0x00000004000a7c10 */ /* 0x001fc4000fffe1ff */
[----:B--2---:R-:W-:-:S04]  /*01d0*/  IADD3 R12, PT, PT, -R0, UR5, RZ ;  /* 0x00000005000c7c10 */ /* 0x004fc8000fffe1ff */
[----:B------:R-:W-:Y:S01]  /*01e0*/  LEA.HI R12, R12, R12, RZ, 0x1 ;  /* 0x0000000c0c0c7211 */ /* 0x000fe200078f08ff */
[----:B-1----:R-:W-:-:S04]  /*01f0*/  VIADD R2, R4, 0xffffffe ;  /* 0x0ffffffe04027836 */ /* 0x002fc80000000000 */
[----:B------:R0:W1:Y:S02]  /*0200*/  F2I.FTZ.U32.TRUNC.NTZ R3, R2 ;  /* 0x0000000200037305 */ /* 0x000064000021f000 */
[----:B0-----:R-:W-:Y:S02]  /*0210*/  HFMA2 R2, -RZ, RZ, 0, 0 ;  /* 0x00000000ff027431 */ /* 0x001fe400000001ff */
[----:B-1----:R-:W-:-:S04]  /*0220*/  IMAD.MOV R8, RZ, RZ, -R3 ;  /* 0x000000ffff087224 */ /* 0x002fc800078e0a03 */
[----:B------:R-:W-:Y:S01]  /*0230*/  IMAD R11, R8, R5, RZ ;  /* 0x00000005080b7224 */ /* 0x000fe200078e02ff */
[----:B------:R-:W-:-:S03]  /*0240*/  IABS R8, R9 ;  /* 0x0000000900087213 */ /* 0x000fc60000000000 */
[----:B------:R-:W-:Y:S01]  /*0250*/  IMAD.HI.U32 R3, R3, R11, R2 ;  /* 0x0000000b03037227 */ /* 0x000fe200078e0002 */
[----:B------:R-:W-:Y:S02]  /*0260*/  LOP3.LUT R2, R9, R0, RZ, 0x3c, !PT ;  /* 0x0000000009027212 */ /* 0x000fe400078e3cff */
[----:B------:R-:W-:Y:S02]  /*0270*/  LEA.HI R11, R10, R10, RZ, 0x1 ;  /* 0x0000000a0a0b7211 */ /* 0x000fe400078f08ff */
[----:B------:R-:W-:Y:S01]  /*0280*/  ISETP.GE.AND P1, PT, R2, RZ, PT ;  /* 0x000000ff0200720c */ /* 0x000fe20003f26270 */
        /* <DEDUP_REMOVED lines=8> */
[----:B------:R-:W0:Y:S11]  /*0310*/  LDC.64 R4, c[0x0][0x390] ;  /* 0x0000e400ff047b82 */ /* 0x000e360000000a00 */
[----:B------:R-:W-:-:S05]  /*0320*/  @P0 IADD3 R3, PT, PT, R3, 0x1, RZ ;  /* 0x0000000103030810 */ /* 0x000fca0007ffe0ff */
[----:B------:R-:W-:Y:S02]  /*0330*/  IMAD.MOV.U32 R8, RZ, RZ, R3 ;  /* 0x000000ffff087224 */ /* 0x000fe400078e0003 */
[----:B------:R-:W1:Y:S03]  /*0340*/  LDC.64 R2, c[0x0][0x380] ;  /* 0x0000e000ff027b82 */ /* 0x000e660000000a00 */
[----:B------:R-:W-:Y:S02]  /*0350*/  @!P1 IADD3 R8, PT, PT, -R8, RZ, RZ ;  /* 0x000000ff08089210 */ /* 0x000fe40007ffe1ff */
[----:B------:R-:W-:-:S04]  /*0360*/  @!P2 LOP3.LUT R8, RZ, R0, RZ, 0x33, !PT ;  /* 0x00000000ff08a212 */ /* 0x000fc800078e33ff */
[----:B------:R-:W-:Y:S01]  /*0370*/  LEA.HI.SX32 R11, R11, R8, 0x1f ;  /* 0x000000080b0b7211 */ /* 0x000fe200078ffaff */
[--C-:B------:R-:W-:Y:S02]  /*0380*/  IMAD.MOV R13, RZ, RZ, -R8.reuse ;  /* 0x000000ffff0d7224 */ /* 0x100fe400078e0a08 */
[-C--:B------:R-:W-:Y:S02]  /*0390*/  IMAD R7, R7, R0.reuse, R8 ;  /* 0x0000000007077224 */ /* 0x080fe400078e0208 */
[----:B------:R-:W-:Y:S02]  /*03a0*/  IMAD R9, R0, R13, R9 ;  /* 0x0000000d00097224 */ /* 0x000fe400078e0209 */
[----:B------:R-:W-:Y:S02]  /*03b0*/  IMAD R6, R6, UR4, R11 ;  /* 0x0000000406067c24 */ /* 0x000fe4000f8e020b */
[----:B------:R-:W-:Y:S01]  /*03c0*/  IMAD R7, R7, R0, R9 ;  /* 0x0000000007077224 */ /* 0x000fe200078e0209 */
[----:B------:R-:W-:-:S03]  /*03d0*/  LEA.HI.SX32 R13, R12, R9, 0x1f ;  /* 0x000000090c0d7211 */ /* 0x000fc600078ffaff */
[----:B0-----:R-:W-:-:S04]  /*03e0*/  IMAD.WIDE R4, R7, 0x8, R4 ;  /* 0x0000000807047825 */ /* 0x001fc800078e0204 */
[----:B------:R-:W-:Y:S02]  /*03f0*/  IMAD R13, R6, UR5, R13 ;  /* 0x00000005060d7c24 */ /* 0x000fe4000f8e020d */
[----:B---3--:R-:W5:Y:S02]  /*0400*/  LDG.E.64 R4, desc[UR6][R4.64] ;  /* 0x0000000604047981 */ /* 0x008f64000c1e1b00 */
[----:B-1----:R-:W-:-:S05]  /*0410*/  IMAD.WIDE R2, R13, 0x8, R2 ;  /* 0x000000080d027825 */ /* 0x002fca00078e0202 */
[----:B------:R0:W5:Y:S01]  /*0420*/  LDG.E.64 R6, desc[UR6][R2.64] ;  /* 0x0000000602067981 */ /* 0x000162000c1e1b00 */
[----:B------:R-:W-:-:S06]  /*0430*/  UIMAD UR4, UR4, UR5, URZ ;  /* 0x00000005040472a4 */ /* 0x000fcc000f8e02ff */
[----:B------:R-:W-:-:S04]  /*0440*/  I2FP.F32.S32 R0, UR4 ;  /* 0x0000000400007c45 */ /* 0x000fc80008201400 */
[----:B------:R-:W-:Y:S01]  /*0450*/  IADD3 R8, PT, PT, R0, -0xd000000, RZ ;  /* 0xf300000000087810 */ /* 0x000fe20007ffe0ff */
[----:B------:R0:W1:Y:S03]  /*0460*/  MUFU.RSQ R9, R0 ;  /* 0x0000000000097308 */ /* 0x0000660000001400 */
[----:B------:R-:W-:-:S13]  /*0470*/  ISETP.GT.U32.AND P0, PT, R8, 0x727fffff, PT ;  /* 0x727fffff0800780c */ /* 0x000fda0003f04070 */
[----:B0-----:R-:W-:Y:S05]  /*0480*/  @!P0 BRA `(.L_x_48) ;  /* 0x00000000000c8947 */ /* 0x001fea0003800000 */
[----:B------:R-:W-:-:S07]  /*0490*/  MOV R10, 0x4b0 ;  /* 0x000004b0000a7802 */ /* 0x000fce0000000f00 */
[----:B-1---5:R-:W-:Y:S05]  /*04a0*/  CALL.REL.NOINC `($__internal_6_$__cuda_sm20_sqrt_rn_f32_slowpath) ;  /* 0x0000000400347944 */ /* 0x022fea0003c00000 */
[----:B------:R-:W-:Y:S05]  /*04b0*/  BRA `(.L_x_49) ;  /* 0x0000000000107947 */ /* 0x000fea0003800000 */
.L_x_48:
[----:B-1----:R-:W-:Y:S01]  /*04c0*/  FMUL.FTZ R11, R0, R9 ;  /* 0x00000009000b7220 */ /* 0x002fe20000410000 */
[----:B------:R-:W-:-:S03]  /*04d0*/  FMUL.FTZ R9, R9, 0.5 ;  /* 0x3f00000009097820 */ /* 0x000fc60000410000 */
[----:B------:R-:W-:-:S04]  /*04e0*/  FFMA R0, -R11, R11, R0 ;  /* 0x0000000b0b007223 */ /* 0x000fc80000000100 */
[----:B------:R-:W-:-:S07]  /*04f0*/  FFMA R0, R0, R9, R11 ;  /* 0x0000000900007223 */ /* 0x000fce000000000b */
.L_x_49:
[----:B------:R-:W-:-:S05]  /*0500*/  VIADD R8, R0, 0x1800000 ;  /* 0x0180000000087836 */ /* 0x000fca0000000000 */
[----:B------:R-:W-:-:S04]  /*0510*/  LOP3.LUT R8, R8, 0x7f800000, RZ, 0xc0, !PT ;  /* 0x7f80000008087812 */ /* 0x000fc800078ec0ff */
[----:B------:R-:W-:-:S13]  /*0520*/  ISETP.GT.U32.AND P0, PT, R8, 0x1ffffff, PT ;  /* 0x01ffffff0800780c */ /* 0x000fda0003f04070 */
[----:B------:R-:W-:Y:S05]  /*0530*/  @P0 BRA `(.L_x_50) ;  /* 0x0000000000100947 */ /* 0x000fea0003800000 */
[----:B------:R-:W-:-:S07]  /*0540*/  MOV R8, 0x560 ;  /* 0x0000056000087802 */ /* 0x000fce0000000f00 */
[----:B-----5:R-:W-:Y:S05]  /*0550*/  CALL.REL.NOINC `($__internal_5_$__cuda_sm20_rcp_rn_f32_slowpath) ;  /* 0x0000000000387944 */ /* 0x020fea0003c00000 */
[----:B------:R-:W-:Y:S01]  /*0560*/  MOV R8, R0 ;  /* 0x0000000000087202 */ /* 0x000fe20000000f00 */
[----:B------:R-:W-:Y:S06]  /*0570*/  BRA `(.L_x_51) ;  /* 0x0000000000107947 */ /* 0x000fec0003800000 */
.L_x_50:
[----:B------:R-:W0:Y:S02]  /*0580*/  MUFU.RCP R9, R0 ;  /* 0x0000000000097308 */ /* 0x000e240000001000 */
[----:B0-----:R-:W-:-:S04]  /*0590*/  FFMA R8, R9, R0, -1 ;  /* 0xbf80000009087423 */ /* 0x001fc80000000000 */
[----:B------:R-:W-:-:S04]  /*05a0*/  FADD.FTZ R8, -R8, -RZ ;  /* 0x800000ff08087221 */ /* 0x000fc80000010100 */
[----:B------:R-:W-:-:S07]  /*05b0*/  FFMA R8, R9, R8, R9 ;  /* 0x0000000809087223 */ /* 0x000fce0000000009 */
.L_x_51:
[-C--:B-----5:R-:W-:Y:S01]  /*05c0*/  FMUL R9, R5, R7.reuse ;  /* 0x0000000705097220 */ /* 0x0a0fe20000400000 */
[----:B------:R-:W-:-:S03]  /*05d0*/  FMUL R0, R4, R7 ;  /* 0x0000000704007220 */ /* 0x000fc60000400000 */
[-C--:B------:R-:W-:Y:S01]  /*05e0*/  FFMA R9, R4, R6.reuse, -R9 ;  /* 0x0000000604097223 */ /* 0x080fe20000000809 */
[----:B------:R-:W-:-:S03]  /*05f0*/  FFMA R5, R5, R6, R0 ;  /* 0x0000000605057223 */ /* 0x000fc60000000000 */
[-C--:B------:R-:W-:Y:S01]  /*0600*/  FMUL R4, R9, R8.reuse ;  /* 0x0000000809047220 */ /* 0x080fe20000400000 */
[----:B------:R-:W-:-:S05]  /*0610*/  FMUL R5, R5, R8 ;  /* 0x0000000805057220 */ /* 0x000fca0000400000 */
[----:B------:R-:W-:Y:S01]  /*0620*/  STG.E.64 desc[UR6][R2.64], R4 ;  /* 0x0000000402007986 */ /* 0x000fe2000c101b06 */
[----:B------:R-:W-:Y:S05]  /*0630*/  EXIT ;  /* 0x000000000000794d */ /* 0x000fea0003800000 */
        .weak           $__internal_5_$__cuda_sm20_rcp_rn_f32_slowpath
        .type           $__internal_5_$__cuda_sm20_rcp_rn_f32_slowpath,@function
        .size           $__internal_5_$__cuda_sm20_rcp_rn_f32_slowpath,($__internal_6_$__cuda_sm20_sqrt_rn_f32_slowpath - $__internal_5_$__cuda_sm20_rcp_rn_f32_slowpath)
$__internal_5_$__cuda_sm20_rcp_rn_f32_slowpath:
[----:B------:R-:W-:-:S05]  /*0640*/  IMAD.SHL.U32 R9, R0, 0x2, RZ ;  /* 0x0000000200097824 */ /* 0x000fca00078e00ff */
[----:B------:R-:W-:-:S04]  /*0650*/  SHF.R.U32.HI R14, RZ, 0x18, R9 ;  /* 0x00000018ff0e7819 */ /* 0x000fc80000011609 */
[----:B------:R-:W-:-:S13]  /*0660*/  ISETP.NE.U32.AND P0, PT, R14, RZ, PT ;  /* 0x000000ff0e00720c */ /* 0x000fda0003f05070 */
[----:B------:R-:W-:Y:S05]  /*0670*/  @P0 BRA `(.L_x_52) ;  /* 0x00000000002c0947 */ /* 0x000fea0003800000 */
[----:B------:R-:W-:-:S04]  /*0680*/  SHF.L.U32 R9, R0, 0x1, RZ ;  /* 0x0000000100097819 */ /* 0x000fc800000006ff */
        /* <DEDUP_REMOVED lines=10> */
.L_x_52:
[----:B------:R-:W-:-:S05]  /*0730*/  VIADD R16, R14, 0xffffff03 ;  /* 0xffffff030e107836 */ /* 0x000fca0000000000 */
[----:B------:R-:W-:-:S13]  /*0740*/  ISETP.GT.U32.AND P0, PT, R16, 0x1, PT ;  /* 0x000000011000780c */ /* 0x000fda0003f04070 */
[----:B------:R-:W-:Y:S05]  /*0750*/  @P0 BRA `(.L_x_54) ;  /* 0x0000000000780947 */ /* 0x000fea0003800000 */
[----:B------:R-:W-:Y:S01]  /*0760*/  LOP3.LUT R9, R0, 0x7fffff, RZ, 0xc0, !PT ;  /* 0x007fffff00097812 */ /* 0x000fe200078ec0ff */
[----:B------:R-:W-:-:S03]  /*0770*/  HFMA2 R13, -RZ, RZ, 0, 1.78813934326171875e-07 ;  /* 0x00000003ff0d7431 */ /* 0x000fc600000001ff */
[----:B------:R-:W-:-:S04]  /*0780*/  LOP3.LUT R9, R9, 0x3f800000, RZ, 0xfc, !PT ;  /* 0x3f80000009097812 */ /* 0x000fc800078efcff */
[----:B------:R-:W0:Y:S01]  /*0790*/  MUFU.RCP R10, R9 ;  /* 0x00000009000a7308 */ /* 0x000e220000001000 */
[----:B------:R-:W-:Y:S01]  /*07a0*/  SHF.L.U32 R13, R13, R16, RZ ;  /* 0x000000100d0d7219 */ /* 0x000fe200000006ff */
        /* <DEDUP_REMOVED lines=8> */
[----:B------:R-:W-:-:S03]  /*0830*/  LOP3.LUT R13, R13, R10, RZ, 0xc0, !PT ;  /* 0x0000000a0d0d7212 */ /* 0x000fc600078ec0ff */
[----:B------:R-:W-:Y:S01]  /*0840*/  IMAD.MOV R11, RZ, RZ, -R11 ;  /* 0x000000ffff0b7224 */ /* 0x000fe200078e0a0b */
[----:B------:R-:W-:-:S04]  /*0850*/  SHF.R.U32.HI R13, RZ, R16, R13 ;  /* 0x00000010ff0d7219 */ /* 0x000fc8000001160d */
[----:B------:R-:W-:Y:S02]  /*0860*/  LOP3.LUT P1, RZ, R11, R16, R10, 0xf8, !PT ;  /* 0x000000100bff7212 */ /* 0x000fe4000782f80a */
[C---:B------:R-:W-:Y:S02]  /*0870*/  LOP3.LUT P0, RZ, R13.reuse, 0x1, RZ, 0xc0, !PT ;  /* 0x000000010dff7812 */ /* 0x040fe4000780c0ff */
[----:B------:R-:W-:-:S04]  /*0880*/  LOP3.LUT P2, RZ, R13, 0x2, RZ, 0xc0, !PT ;  /* 0x000000020dff7812 */ /* 0x000fc8000784c0ff */
[----:B------:R-:W-:Y:S02]  /*0890*/  PLOP3.LUT P0, PT, P0, P1, P2, 0xe0, 0x0 ;  /* 0x000000000000781c */ /* 0x000fe40000703c20 */
[----:B------:R-:W-:Y:S02]  /*08a0*/  LOP3.LUT P1, RZ, R0, 0x7fffff, RZ, 0xc0, !PT ;  /* 0x007fffff00ff7812 */ /* 0x000fe4000782c0ff */
[----:B------:R-:W-:-:S04]  /*08b0*/  SEL R9, RZ, 0x1, !P0 ;  /* 0x00000001ff097807 */ /* 0x000fc80004000000 */
[----:B------:R-:W-:-:S04]  /*08c0*/  IADD3 R9, PT, PT, -R9, RZ, RZ ;  /* 0x000000ff09097210 */ /* 0x000fc80007ffe1ff */
[----:B------:R-:W-:Y:S01]  /*08d0*/  ISETP.GE.AND P0, PT, R9, RZ, PT ;  /* 0x000000ff0900720c */ /* 0x000fe20003f06270 */
[----:B------:R-:W-:-:S05]  /*08e0*/  VIADD R9, R14, 0xffffff04 ;  /* 0xffffff040e097836 */ /* 0x000fca0000000000 */
[----:B------:R-:W-:-:S07]  /*08f0*/  SHF.R.U32.HI R9, RZ, R9, R10 ;  /* 0x00000009ff097219 */ /* 0x000fce000001160a */
[----:B------:R-:W-:-:S05]  /*0900*/  @!P0 IADD3 R9, PT, PT, R9, 0x1, RZ ;  /* 0x0000000109098810 */ /* 0x000fca0007ffe0ff */
[----:B------:R-:W-:-:S05]  /*0910*/  @!P1 IMAD.SHL.U32 R9, R9, 0x2, RZ ;  /* 0x0000000209099824 */ /* 0x000fca00078e00ff */
[----:B------:R-:W-:Y:S01]  /*0920*/  LOP3.LUT R9, R9, 0x80000000, R0, 0xf8, !PT ;  /* 0x8000000009097812 */ /* 0x000fe200078ef800 */
[----:B------:R-:W-:Y:S06]  /*0930*/  BRA `(.L_x_53) ;  /* 0x0000000000047947 */ /* 0x000fec0003800000 */
.L_x_54:
[----:B------:R0:W1:Y:S02]  /*0940*/  MUFU.RCP R9, R0 ;  /* 0x0000000000097308 */ /* 0x0000640000001000 */
.L_x_53:
[----:B0123--:R-:W-:Y:S01]  /*0950*/  MOV R0, R9 ;  /* 0x0000000900007202 */ /* 0x00ffe20000000f00 */
[----:B------:R-:W-:-:S04]  /*0960*/  IMAD.MOV.U32 R9, RZ, RZ, 0x0 ;  /* 0x00000000ff097424 */ /* 0x000fc800078e00ff */
[----:B------:R-:W-:Y:S05]  /*0970*/  RET.REL.NODEC R8 `(_Z8mulprobeP6float2S0_S0_PfS1_iiiiiii) ;  /* 0xfffffff408a07950 */ /* 0x000fea0003c3ffff */
        .weak           $__internal_6_$__cuda_sm20_sqrt_rn_f32_slowpath
        .type           $__internal_6_$__cuda_sm20_sqrt_rn_f32_slowpath,@function
        .size           $__internal_6_$__cuda_sm20_sqrt_rn_f32_slowpath,(.L_x_63 - $__internal_6_$__cuda_sm20_sqrt_rn_f32_slowpath)
$__internal_6_$__cuda_sm20_sqrt_rn_f32_slowpath:
[----:B------:R-:W-:-:S13]  /*0980*/  LOP3.LUT P0, RZ, R0, 0x7fffffff, RZ, 0xc0, !PT ;  /* 0x7fffffff00ff7812 */ /* 0x000fda000780c0ff */
[----:B------:R-:W-:Y:S01]  /*0990*/  @!P0 MOV R8, R0 ;  /* 0x0000000000088202 */ /* 0x000fe20000000f00 */
[----:B------:R-:W-:Y:S06]  /*09a0*/  @!P0 BRA `(.L_x_55) ;  /* 0x0000000000448947 */ /* 0x000fec0003800000 */
[----:B------:R-:W-:-:S13]  /*09b0*/  FSETP.GEU.FTZ.AND P0, PT, R0, RZ, PT ;  /* 0x000000ff0000720b */ /* 0x000fda0003f1e000 */
[----:B------:R-:W-:Y:S01]  /*09c0*/  @!P0 IMAD.MOV.U32 R8, RZ, RZ, 0x7fffffff ;  /* 0x7fffffffff088424 */ /* 0x000fe200078e00ff */
[----:B------:R-:W-:Y:S06]  /*09d0*/  @!P0 BRA `(.L_x_55) ;  /* 0x0000000000388947 */ /* 0x000fec0003800000 */
[----:B------:R-:W-:-:S13]  /*09e0*/  FSETP.GTU.FTZ.AND P0, PT, |R0|, +INF , PT ;  /* 0x7f8000000000780b */ /* 0x000fda0003f1c200 */
[----:B------:R-:W-:Y:S01]  /*09f0*/  @P0 FADD.FTZ R8, R0, 1 ;  /* 0x3f80000000080421 */ /* 0x000fe20000010000 */
[----:B------:R-:W-:Y:S06]  /*0a00*/  @P0 BRA `(.L_x_55) ;  /* 0x00000000002c0947 */ /* 0x000fec0003800000 */
[----:B------:R-:W-:-:S13]  /*0a10*/  FSETP.NEU.FTZ.AND P0, PT, |R0|, +INF , PT ;  /* 0x7f8000000000780b */ /* 0x000fda0003f1d200 */
[----:B------:R-:W-:Y:S01]  /*0a20*/  @!P0 MOV R8, R0 ;  /* 0x0000000000088202 */ /* 0x000fe20000000f00 */
        /* <DEDUP_REMOVED lines=9> */
.L_x_55:
[----:B------:R-:W-:Y:S01]  /*0ac0*/  IMAD.MOV.U32 R0, RZ, RZ, R8 ;  /* 0x000000ffff007224 */ /* 0x000fe200078e0008 */
[----:B------:R-:W-:Y:S01]  /*0ad0*/  MOV R8, R10 ;  /* 0x0000000a00087202 */ /* 0x000fe20000000f00 */
[----:B------:R-:W-:-:S04]  /*0ae0*/  IMAD.MOV.U32 R9, RZ, RZ, 0x0 ;  /* 0x00000000ff097424 */ /* 0x000fc800078e00ff */
[----:B------:R-:W-:Y:S05]  /*0af0*/  RET.REL.NODEC R8 `(_Z8mulprobeP6float2S0_S0_PfS1_iiiiiii) ;  /* 0xfffffff408407950 */ /* 0x000fea0003c3ffff */
.L_x_56:
        /* <DEDUP_REMOVED lines=16> */
.L_x_63:


//--------------------- .nv.global.init           --------------------------
	.section	.nv.global.init,"aw",@progbits
	.align	4
.nv.global.init:
	.type		__cudart_i2opi_f,@object
	.size		__cudart_i2opi_f,(.L_0 - __cudart_i2opi_f)
__cudart_i2opi_f:
        /*0000*/ 	.byte	0x41, 0x90, 0x43, 0x3c, 0x99, 0x95, 0x62, 0xdb, 0xc0, 0xdd, 0x34, 0xf5, 0xd1, 0x57, 0x27, 0xfc
        /*0010*/ 	.byte	0x29, 0x15, 0x44, 0x4e, 0x6e, 0x83, 0xf9, 0xa2
.L_0:


//--------------------- .nv.shared.reserved.0     --------------------------
	.section	.nv.shared.reserved.0,"aw",@nobits
	.weak		__nv_reservedSMEM_offset_0_alias
	.size		__nv_reservedSMEM_offset_0_alias, 0, 64
	.other		__nv_reservedSMEM_offset_0_alias,@"STO_CUDA_RESERVED_SHARED STV_DEFAULT"
__nv_reservedSMEM_offset_0_alias:
	.zero		0
	.zero		64


//--------------------- .nv.constant0._Z6shiftsP6float2S0_S0_iiii --------------------------
	.section	.nv.constant0._Z6shiftsP6float2S0_S0_iiii,"a",@progbits
	.sectionflags	@""
	.align	4
.nv.constant0._Z6shiftsP6float2S0_S0_iiii:
	.zero		936


//--------------------- .nv.constant0._Z10takeshiftsP6float2S0_PfS1_iii --------------------------
	.section	.nv.constant0._Z10takeshiftsP6float2S0_PfS1_iii,"a",@progbits
	.sectionflags	@""
	.align	4
.nv.constant0._Z10takeshiftsP6float2S0_PfS1_iii:
	.zero		940


//--------------------- .nv.constant0._Z12setpartprobeP6float2S0_S0_PfS1_iiiiiii --------------------------
	.section	.nv.constant0._Z12setpartprobeP6float2S0_S0_PfS1_iiiiiii,"a",@progbits
	.sectionflags	@""
	.align	4
.nv.constant0._Z12setpartprobeP6float2S0_S0_PfS1_iiiiiii:
	.zero		964


//--------------------- .nv.constant0._Z10setpartobjP6float2S0_S0_PfS1_iiiiiii --------------------------
	.section	.nv.constant0._Z10setpartobjP6float2S0_S0_PfS1_iiiiiii,"a",@progbits
	.sectionflags	@""
	.align	4
.nv.constant0._Z10setpartobjP6float2S0_S0_PfS1_iiiiiii:
	.zero		964


//--------------------- .nv.constant0._Z8takepartP6float2S0_S0_PfS1_iiiiiii --------------------------
	.section	.nv.constant0._Z8takepartP6float2S0_S0_PfS1_iiiiiii,"a",@progbits
	.sectionflags	@""
	.align	4
.nv.constant0._Z8takepartP6float2S0_S0_PfS1_iiiiiii:
	.zero		964


//--------------------- .nv.constant0._Z7mulaobjP6float2S0_S0_PfS1_iiiiiii --------------------------
	.section	.nv.constant0._Z7mulaobjP6float2S0_S0_PfS1_iiiiiii,"a",@progbits
	.sectionflags	@""
	.align	4
.nv.constant0._Z7mulaobjP6float2S0_S0_PfS1_iiiiiii:
	.zero		964


//--------------------- .nv.constant0._Z9mulaprobeP6float2S0_S0_PfS1_iiiiiii --------------------------
	.section	.nv.constant0._Z9mulaprobeP6float2S0_S0_PfS1_iiiiiii,"a",@progbits
	.sectionflags	@""
	.align	4
.nv.constant0._Z9mulaprobeP6float2S0_S0_PfS1_iiiiiii:
	.zero		964


//--------------------- .nv.constant0._Z8mulprobeP6float2S0_S0_PfS1_iiiiiii --------------------------
	.section	.nv.constant0._Z8mulprobeP6float2S0_S0_PfS1_iiiiiii,"a",@progbits
	.sectionflags	@""
	.align	4
.nv.constant0._Z8mulprobeP6float2S0_S0_PfS1_iiiiiii:
	.zero		964


//--------------------- SYMBOLS --------------------------

	.type		.nv.reservedSmem.offset0,@object
	.size		.nv.reservedSmem.offset0,0x4
